	.target	sm_100a

	.elftype	@"ET_EXEC"


//--------------------- .note.nv.tkinfo           --------------------------
	.section	.note.nv.tkinfo,"",@"SHT_NOTE"
	.sectionflags	@"SHF_NOTE_NV_TKINFO"
	.tkinfo
        /*0018*/ 	.word	0x00000002
        /*0030*/ 	.string	""
        /*0030*/ 	.string	"ptxas"
        /*0030*/ 	.string	"Cuda compilation tools, release 13.0, V13.0.88"
        /*0030*/ 	.string	"Build cuda_13.0.r13.0/compiler.36424714_0"
        /*0030*/ 	.string	"-arch sm_100a -m 64 "



//--------------------- .note.nv.cuinfo           --------------------------
	.section	.note.nv.cuinfo,"",@"SHT_NOTE"
	.sectionflags	@"SHF_NOTE_NV_CUINFO"
        /*0018*/ 	.short	0x0002
        /*001a*/ 	.short	0x0064
        /*001c*/ 	.short	0x0082
	.zero		2


//--------------------- .nv.info                  --------------------------
	.section	.nv.info,"",@"SHT_CUDA_INFO"
	.align	4


	//----- nvinfo : EIATTR_REGCOUNT
	.align		4
        /*0000*/ 	.byte	0x04, 0x2f
        /*0002*/ 	.short	(.L_19 - .L_18)
	.align		4
.L_18:
        /*0004*/ 	.word	index@(_ZN7cutlass13device_kernelINS_4conv6kernel13ConvUniversalINS1_16ConvProblemShapeILNS1_8OperatorE2ELi3EEENS1_10collective14CollectiveConvINS1_47MainloopSm100TmaUmmaWarpSpecializedImplicitGemmILS5_2ELi17ELi3ELi1ELi2EN4cute5tupleIJNSA_1CILi1EEESD_SD_EEEEENSB_IJNSC_ILi64EEENSB_IJNSC_ILi128EEEEEENSB_IJNSC_ILi32EEEEEEEEENS_6half_tESM_NSA_8TiledMMAINSA_8MMA_AtomIJNSA_20SM100_MMA_F16BF16_SSISM_SM_fLi64ELi128ELNSA_4UMMA5MajorE1ELSR_1ELNSQ_7ScaleInE0ELSS_0EEEEEENSA_6LayoutISE_NSB_IJNSC_ILi0EEESW_SW_EEEEENSB_IJNSA_10UnderscoreESZ_SZ_EEEEENS7_6detail27Sm100ImplicitGemmTileTraitsINSA_13SM90_TMA_LOADENSA_14ComposedLayoutINSA_7SwizzleILi3ELi4ELi3EEENSA_18smem_ptr_flag_bitsILi16EEENSV_INSB_IJSG_NSC_ILi8EEEEEENSB_IJSD_SG_EEEEEEEvEENS13_INSA_20SM90_TMA_LOAD_IM2COLES1E_vEEEENS_8epilogue10collective18CollectiveEpilogueINS1J_23Sm100TmaWarpSpecializedILi4ELi2ELi16ELb1ELb0EEEJSL_NSB_IJNSV_ISG_SD_EENSV_ISJ_SD_EEEEESM_NSB_IJlNSB_IJSD_lllEEESW_EEESM_S1S_NS1J_6fusion15FusionCallbacksIS1N_NS1T_17LinearCombinationISM_fSM_fLNS_15FloatRoundStyleE2EEESL_S1Q_JEEENSA_5SM1004TMEM4LOAD26SM100_TMEM_LOAD_16dp256b4xES14_NS15_INS16_ILi2ELi4ELi3EEES19_NSV_INSB_IJS1A_SJ_EEENSB_IJSJ_SD_EEEEEEENSA_17SM75_U32x4_LDSM_NENSA_14SM90_TMA_STOREES27_NSA_17SM90_U32x4_STSM_NENSA_39AutoVectorizingCopyWithAssumedAlignmentILi128EEEEEEvvEEEEvNT_6ParamsE)
        /*0008*/ 	.word	0x0000004b


	//----- nvinfo : EIATTR_FRAME_SIZE
	.align		4
.L_19:
        /*000c*/ 	.byte	0x04, 0x11
        /*000e*/ 	.short	(.L_21 - .L_20)
	.align		4
.L_20:
        /*0010*/ 	.word	index@($__internal_2_$__cuda_sm10x_tcgen05_guardrail_trap_unallocated_columns_being_dealloced)
        /*0014*/ 	.word	0x00000008


	//----- nvinfo : EIATTR_FRAME_SIZE
	.align		4
.L_21:
        /*0018*/ 	.byte	0x04, 0x11
        /*001a*/ 	.short	(.L_23 - .L_22)
	.align		4
.L_22:
        /*001c*/ 	.word	index@($__internal_1_$__cuda_sm10x_tcgen05_guardrail_trap_phase_invalid_during_alloc)
        /*0020*/ 	.word	0x00000008


	//----- nvinfo : EIATTR_FRAME_SIZE
	.align		4
.L_23:
        /*0024*/ 	.byte	0x04, 0x11
        /*0026*/ 	.short	(.L_25 - .L_24)
	.align		4
.L_24:
        /*0028*/ 	.word	index@($__internal_0_$__cuda_sm10x_tcgen05_guardrail_trap_col_being_dealloced_not_returned_by_alloc)
        /*002c*/ 	.word	0x00000008


	//----- nvinfo : EIATTR_FRAME_SIZE
	.align		4
.L_25:
        /*0030*/ 	.byte	0x04, 0x11
        /*0032*/ 	.short	(.L_27 - .L_26)
	.align		4
.L_26:
        /*0034*/ 	.word	index@(_ZN7cutlass13device_kernelINS_4conv6kernel13ConvUniversalINS1_16ConvProblemShapeILNS1_8OperatorE2ELi3EEENS1_10collective14CollectiveConvINS1_47MainloopSm100TmaUmmaWarpSpecializedImplicitGemmILS5_2ELi17ELi3ELi1ELi2EN4cute5tupleIJNSA_1CILi1EEESD_SD_EEEEENSB_IJNSC_ILi64EEENSB_IJNSC_ILi128EEEEEENSB_IJNSC_ILi32EEEEEEEEENS_6half_tESM_NSA_8TiledMMAINSA_8MMA_AtomIJNSA_20SM100_MMA_F16BF16_SSISM_SM_fLi64ELi128ELNSA_4UMMA5MajorE1ELSR_1ELNSQ_7ScaleInE0ELSS_0EEEEEENSA_6LayoutISE_NSB_IJNSC_ILi0EEESW_SW_EEEEENSB_IJNSA_10UnderscoreESZ_SZ_EEEEENS7_6detail27Sm100ImplicitGemmTileTraitsINSA_13SM90_TMA_LOADENSA_14ComposedLayoutINSA_7SwizzleILi3ELi4ELi3EEENSA_18smem_ptr_flag_bitsILi16EEENSV_INSB_IJSG_NSC_ILi8EEEEEENSB_IJSD_SG_EEEEEEEvEENS13_INSA_20SM90_TMA_LOAD_IM2COLES1E_vEEEENS_8epilogue10collective18CollectiveEpilogueINS1J_23Sm100TmaWarpSpecializedILi4ELi2ELi16ELb1ELb0EEEJSL_NSB_IJNSV_ISG_SD_EENSV_ISJ_SD_EEEEESM_NSB_IJlNSB_IJSD_lllEEESW_EEESM_S1S_NS1J_6fusion15FusionCallbacksIS1N_NS1T_17LinearCombinationISM_fSM_fLNS_15FloatRoundStyleE2EEESL_S1Q_JEEENSA_5SM1004TMEM4LOAD26SM100_TMEM_LOAD_16dp256b4xES14_NS15_INS16_ILi2ELi4ELi3EEES19_NSV_INSB_IJS1A_SJ_EEENSB_IJSJ_SD_EEEEEEENSA_17SM75_U32x4_LDSM_NENSA_14SM90_TMA_STOREES27_NSA_17SM90_U32x4_STSM_NENSA_39AutoVectorizingCopyWithAssumedAlignmentILi128EEEEEEvvEEEEvNT_6ParamsE)
        /*0038*/ 	.word	0x00000008


	//----- nvinfo : EIATTR_MIN_STACK_SIZE
	.align		4
.L_27:
        /*003c*/ 	.byte	0x04, 0x12
        /*003e*/ 	.short	(.L_29 - .L_28)
	.align		4
.L_28:
        /*0040*/ 	.word	index@(_ZN7cutlass13device_kernelINS_4conv6kernel13ConvUniversalINS1_16ConvProblemShapeILNS1_8OperatorE2ELi3EEENS1_10collective14CollectiveConvINS1_47MainloopSm100TmaUmmaWarpSpecializedImplicitGemmILS5_2ELi17ELi3ELi1ELi2EN4cute5tupleIJNSA_1CILi1EEESD_SD_EEEEENSB_IJNSC_ILi64EEENSB_IJNSC_ILi128EEEEEENSB_IJNSC_ILi32EEEEEEEEENS_6half_tESM_NSA_8TiledMMAINSA_8MMA_AtomIJNSA_20SM100_MMA_F16BF16_SSISM_SM_fLi64ELi128ELNSA_4UMMA5MajorE1ELSR_1ELNSQ_7ScaleInE0ELSS_0EEEEEENSA_6LayoutISE_NSB_IJNSC_ILi0EEESW_SW_EEEEENSB_IJNSA_10UnderscoreESZ_SZ_EEEEENS7_6detail27Sm100ImplicitGemmTileTraitsINSA_13SM90_TMA_LOADENSA_14ComposedLayoutINSA_7SwizzleILi3ELi4ELi3EEENSA_18smem_ptr_flag_bitsILi16EEENSV_INSB_IJSG_NSC_ILi8EEEEEENSB_IJSD_SG_EEEEEEEvEENS13_INSA_20SM90_TMA_LOAD_IM2COLES1E_vEEEENS_8epilogue10collective18CollectiveEpilogueINS1J_23Sm100TmaWarpSpecializedILi4ELi2ELi16ELb1ELb0EEEJSL_NSB_IJNSV_ISG_SD_EENSV_ISJ_SD_EEEEESM_NSB_IJlNSB_IJSD_lllEEESW_EEESM_S1S_NS1J_6fusion15FusionCallbacksIS1N_NS1T_17LinearCombinationISM_fSM_fLNS_15FloatRoundStyleE2EEESL_S1Q_JEEENSA_5SM1004TMEM4LOAD26SM100_TMEM_LOAD_16dp256b4xES14_NS15_INS16_ILi2ELi4ELi3EEES19_NSV_INSB_IJS1A_SJ_EEENSB_IJSJ_SD_EEEEEEENSA_17SM75_U32x4_LDSM_NENSA_14SM90_TMA_STOREES27_NSA_17SM90_U32x4_STSM_NENSA_39AutoVectorizingCopyWithAssumedAlignmentILi128EEEEEEvvEEEEvNT_6ParamsE)
        /*0044*/ 	.word	0x00000008
.L_29:


//--------------------- .nv.compat                --------------------------
	.section	.nv.compat,"",@"SHT_CUDA_COMPAT_INFO"
	.align	4
        /*0000*/ 	.byte	0x02, 0x09, 0x01, 0x00, 0x02, 0x02, 0x02, 0x00, 0x02, 0x05, 0x05, 0x00, 0x03, 0x07, 0x01, 0x01
        /*0010*/ 	.byte	0x02, 0x03, 0x01, 0x00, 0x02, 0x06, 0x01, 0x00, 0x04, 0x0b, 0x08, 0x00, 0x09, 0x00, 0x00, 0x00
        /*0020*/ 	.byte	0x00, 0x00, 0x00, 0x00


//--------------------- .nv.info._ZN7cutlass13device_kernelINS_4conv6kernel13ConvUniversalINS1_16ConvProblemShapeILNS1_8OperatorE2ELi3EEENS1_10collective14CollectiveConvINS1_47MainloopSm100TmaUmmaWarpSpecializedImplicitGemmILS5_2ELi17ELi3ELi1ELi2EN4cute5tupleIJNSA_1CILi1EEESD_SD_EEEEENSB_IJNSC_ILi64EEENSB_IJNSC_ILi128EEEEEENSB_IJNSC_ILi32EEEEEEEEENS_6half_tESM_NSA_8TiledMMAINSA_8MMA_AtomIJNSA_20SM100_MMA_F16BF16_SSISM_SM_fLi64ELi128ELNSA_4UMMA5MajorE1ELSR_1ELNSQ_7ScaleInE0ELSS_0EEEEEENSA_6LayoutISE_NSB_IJNSC_ILi0EEESW_SW_EEEEENSB_IJNSA_10UnderscoreESZ_SZ_EEEEENS7_6detail27Sm100ImplicitGemmTileTraitsINSA_13SM90_TMA_LOADENSA_14ComposedLayoutINSA_7SwizzleILi3ELi4ELi3EEENSA_18smem_ptr_flag_bitsILi16EEENSV_INSB_IJSG_NSC_ILi8EEEEEENSB_IJSD_SG_EEEEEEEvEENS13_INSA_20SM90_TMA_LOAD_IM2COLES1E_vEEEENS_8epilogue10collective18CollectiveEpilogueINS1J_23Sm100TmaWarpSpecializedILi4ELi2ELi16ELb1ELb0EEEJSL_NSB_IJNSV_ISG_SD_EENSV_ISJ_SD_EEEEESM_NSB_IJlNSB_IJSD_lllEEESW_EEESM_S1S_NS1J_6fusion15FusionCallbacksIS1N_NS1T_17LinearCombinationISM_fSM_fLNS_15FloatRoundStyleE2EEESL_S1Q_JEEENSA_5SM1004TMEM4LOAD26SM100_TMEM_LOAD_16dp256b4xES14_NS15_INS16_ILi2ELi4ELi3EEES19_NSV_INSB_IJS1A_SJ_EEENSB_IJSJ_SD_EEEEEEENSA_17SM75_U32x4_LDSM_NENSA_14SM90_TMA_STOREES27_NSA_17SM90_U32x4_STSM_NENSA_39AutoVectorizingCopyWithAssumedAlignmentILi128EEEEEEvvEEEEvNT_6ParamsE --------------------------
	.section	.nv.info._ZN7cutlass13device_kernelINS_4conv6kernel13ConvUniversalINS1_16ConvProblemShapeILNS1_8OperatorE2ELi3EEENS1_10collective14CollectiveConvINS1_47MainloopSm100TmaUmmaWarpSpecializedImplicitGemmILS5_2ELi17ELi3ELi1ELi2EN4cute5tupleIJNSA_1CILi1EEESD_SD_EEEEENSB_IJNSC_ILi64EEENSB_IJNSC_ILi128EEEEEENSB_IJNSC_ILi32EEEEEEEEENS_6half_tESM_NSA_8TiledMMAINSA_8MMA_AtomIJNSA_20SM100_MMA_F16BF16_SSISM_SM_fLi64ELi128ELNSA_4UMMA5MajorE1ELSR_1ELNSQ_7ScaleInE0ELSS_0EEEEEENSA_6LayoutISE_NSB_IJNSC_ILi0EEESW_SW_EEEEENSB_IJNSA_10UnderscoreESZ_SZ_EEEEENS7_6detail27Sm100ImplicitGemmTileTraitsINSA_13SM90_TMA_LOADENSA_14ComposedLayoutINSA_7SwizzleILi3ELi4ELi3EEENSA_18smem_ptr_flag_bitsILi16EEENSV_INSB_IJSG_NSC_ILi8EEEEEENSB_IJSD_SG_EEEEEEEvEENS13_INSA_20SM90_TMA_LOAD_IM2COLES1E_vEEEENS_8epilogue10collective18CollectiveEpilogueINS1J_23Sm100TmaWarpSpecializedILi4ELi2ELi16ELb1ELb0EEEJSL_NSB_IJNSV_ISG_SD_EENSV_ISJ_SD_EEEEESM_NSB_IJlNSB_IJSD_lllEEESW_EEESM_S1S_NS1J_6fusion15FusionCallbacksIS1N_NS1T_17LinearCombinationISM_fSM_fLNS_15FloatRoundStyleE2EEESL_S1Q_JEEENSA_5SM1004TMEM4LOAD26SM100_TMEM_LOAD_16dp256b4xES14_NS15_INS16_ILi2ELi4ELi3EEES19_NSV_INSB_IJS1A_SJ_EEENSB_IJSJ_SD_EEEEEEENSA_17SM75_U32x4_LDSM_NENSA_14SM90_TMA_STOREES27_NSA_17SM90_U32x4_STSM_NENSA_39AutoVectorizingCopyWithAssumedAlignmentILi128EEEEEEvvEEEEvNT_6ParamsE,"",@"SHT_CUDA_INFO"
	.sectionflags	@""
	.align	4


	//----- nvinfo : EIATTR_CUDA_API_VERSION
	.align		4
        /*0000*/ 	.byte	0x04, 0x37
        /*0002*/ 	.short	(.L_31 - .L_30)
.L_30:
        /*0004*/ 	.word	0x00000082


	//----- nvinfo : EIATTR_KPARAM_INFO
	.align		4
.L_31:
        /*0008*/ 	.byte	0x04, 0x17
        /*000a*/ 	.short	(.L_33 - .L_32)
.L_32:
        /*000c*/ 	.word	0x00000000
        /*0010*/ 	.short	0x0000
        /*0012*/ 	.short	0x0000
        /*0014*/ 	.byte	0x00, 0xf0, 0x01, 0x24


	//----- nvinfo : EIATTR_AT_ENTRY_FRAGMENTS
	.align		4
.L_33:
        /*0018*/ 	.byte	0x04, 0x4f
        /*001a*/ 	.short	(.L_35 - .L_34)


	//   ....[0]....
.L_34:
        /*001c*/ 	.word	0x00000006


	//----- nvinfo : EIATTR_RESERVED_SMEM_USED
	.align		4
.L_35:
        /*0020*/ 	.byte	0x01, 0x41
	.zero		2


	//----- nvinfo : EIATTR_SPARSE_MMA_MASK
	.align		4
        /*0024*/ 	.byte	0x03, 0x50
        /*0026*/ 	.short	0x0000


	//----- nvinfo : EIATTR_TCGEN05_1CTA_USED
	.align		4
        /*0028*/ 	.byte	0x01, 0x51
	.zero		2


	//----- nvinfo : EIATTR_MAXREG_COUNT
	.align		4
        /*002c*/ 	.byte	0x03, 0x1b
        /*002e*/ 	.short	0x00ff


	//----- nvinfo : EIATTR_NUM_BARRIERS
	.align		4
        /*0030*/ 	.byte	0x02, 0x4c
        /*0032*/ 	.byte	0x07
	.zero		1


	//----- nvinfo : EIATTR_EXTERNS
	.align		4
        /*0034*/ 	.byte	0x04, 0x0f
        /*0036*/ 	.short	(.L_37 - .L_36)


	//   ....[0]....
	.align		4
.L_36:
        /*0038*/ 	.word	index@(__assertfail)


	//----- nvinfo : EIATTR_MERCURY_ISA_VERSION
	.align		4
.L_37:
        /*003c*/ 	.byte	0x03, 0x5f
        /*003e*/ 	.short	0x0101


	//----- nvinfo : EIATTR_INT_WARP_WIDE_INSTR_OFFSETS
	.align		4
        /*0040*/ 	.byte	0x04, 0x31
        /*0042*/ 	.short	(.L_39 - .L_38)


	//   ....[0]....
.L_38:
        /*0044*/ 	.word	0x000049f0


	//   ....[1]....
        /*0048*/ 	.word	0x00004a10


	//   ....[2]....
        /*004c*/ 	.word	0x00004a40


	//   ....[3]....
        /*0050*/ 	.word	0x00005cb0


	//   ....[4]....
        /*0054*/ 	.word	0x00005d10


	//   ....[5]....
        /*0058*/ 	.word	0x00005e10


	//   ....[6]....
        /*005c*/ 	.word	0x00005e90


	//   ....[7]....
        /*0060*/ 	.word	0x00005f70


	//   ....[8]....
        /*0064*/ 	.word	0x00005ff0


	//   ....[9]....
        /*0068*/ 	.word	0x00006100


	//   ....[10]....
        /*006c*/ 	.word	0x000061b0


	//----- nvinfo : EIATTR_COOP_GROUP_MASK_REGIDS
	.align		4
.L_39:
        /*0070*/ 	.byte	0x04, 0x29
        /*0072*/ 	.short	(.L_41 - .L_40)


	//   ....[0]....
.L_40:
        /*0074*/ 	.word	0xffffffff


	//   ....[1]....
        /*0078*/ 	.word	0xffffffff


	//   ....[2]....
        /*007c*/ 	.word	0xffffffff


	//   ....[3]....
        /*0080*/ 	.word	0xffffffff


	//   ....[4]....
        /*0084*/ 	.word	0xffffffff


	//   ....[5]....
        /*0088*/ 	.word	0xffffffff


	//   ....[6]....
        /*008c*/ 	.word	0xffffffff


	//   ....[7]....
        /*0090*/ 	.word	0xffffffff


	//   ....[8]....
        /*0094*/ 	.word	0xffffffff


	//   ....[9]....
        /*0098*/ 	.word	0xffffffff


	//   ....[10]....
        /*009c*/ 	.word	0xffffffff


	//   ....[11]....
        /*00a0*/ 	.word	0xffffffff


	//----- nvinfo : EIATTR_COOP_GROUP_INSTR_OFFSETS
	.align		4
.L_41:
        /*00a4*/ 	.byte	0x04, 0x28
        /*00a6*/ 	.short	(.L_43 - .L_42)


	//   ....[0]....
.L_42:
        /*00a8*/ 	.word	0x00000090


	//   ....[1]....
        /*00ac*/ 	.word	0x00000500


	//   ....[2]....
        /*00b0*/ 	.word	0x00000840


	//   ....[3]....
        /*00b4*/ 	.word	0x000009e0


	//   ....[4]....
        /*00b8*/ 	.word	0x00000ae0


	//   ....[5]....
        /*00bc*/ 	.word	0x00000c30


	//   ....[6]....
        /*00c0*/ 	.word	0x000029e0


	//   ....[7]....
        /*00c4*/ 	.word	0x00003e50


	//   ....[8]....
        /*00c8*/ 	.word	0x00004060


	//   ....[9]....
        /*00cc*/ 	.word	0x00004090


	//   ....[10]....
        /*00d0*/ 	.word	0x000048d0


	//   ....[11]....
        /*00d4*/ 	.word	0x00004b10


	//----- nvinfo : EIATTR_VRC_CTA_INIT_COUNT
	.align		4
.L_43:
        /*00d8*/ 	.byte	0x02, 0x4a
        /*00da*/ 	.byte	0x80
	.zero		1


	//----- nvinfo : EIATTR_SYSCALL_OFFSETS
	.align		4
        /*00dc*/ 	.byte	0x04, 0x46
        /*00de*/ 	.short	(.L_45 - .L_44)


	//   ....[0]....
.L_44:
        /*00e0*/ 	.word	0x00007410


	//   ....[1]....
        /*00e4*/ 	.word	0x00007500


	//   ....[2]....
        /*00e8*/ 	.word	0x00007c30


	//   ....[3]....
        /*00ec*/ 	.word	0x000084f0


	//   ....[4]....
        /*00f0*/ 	.word	0x00008d60


	//   ....[5]....
        /*00f4*/ 	.word	0x000095b0


	//----- nvinfo : EIATTR_MBARRIER_INSTR_OFFSETS
	.align		4
.L_45:
        /*00f8*/ 	.byte	0x04, 0x39
        /*00fa*/ 	.short	(.L_47 - .L_46)


	//   ....[0]....
.L_46:
        /*00fc*/ 	.word	0x00000600
        /*0100*/ 	.word	0x000000ff
        /*0104*/ 	.word	0x00000000
        /*0108*/ 	.short	0x0100
        /*010a*/ 	.byte	0x04
	.zero		1


	//   ....[1]....
        /*010c*/ 	.word	0x00000610
        /*0110*/ 	.word	0x000000ff
        /*0114*/ 	.word	0x00000088
        /*0118*/ 	.short	0x0100
        /*011a*/ 	.byte	0x04
	.zero		1


	//   ....[2]....
        /*011c*/ 	.word	0x00000620
        /*0120*/ 	.word	0x000000ff
        /*0124*/ 	.word	0x00000008
        /*0128*/ 	.short	0x0100
        /*012a*/ 	.byte	0x04
	.zero		1


	//   ....[3]....
        /*012c*/ 	.word	0x00000630
        /*0130*/ 	.word	0x000000ff
        /*0134*/ 	.word	0x00000090
        /*0138*/ 	.short	0x0100
        /*013a*/ 	.byte	0x04
	.zero		1


	//   ....[4]....
        /*013c*/ 	.word	0x00000640
        /*0140*/ 	.word	0x000000ff
        /*0144*/ 	.word	0x00000010
        /*0148*/ 	.short	0x0100
        /*014a*/ 	.byte	0x04
	.zero		1


	//   ....[5]....
        /*014c*/ 	.word	0x00000650
        /*0150*/ 	.word	0x000000ff
        /*0154*/ 	.word	0x00000098
        /*0158*/ 	.short	0x0100
        /*015a*/ 	.byte	0x04
	.zero		1


	//   ....[6]....
        /*015c*/ 	.word	0x00000660
        /*0160*/ 	.word	0x000000ff
        /*0164*/ 	.word	0x00000018
        /*0168*/ 	.short	0x0100
        /*016a*/ 	.byte	0x04
	.zero		1


	//   ....[7]....
        /*016c*/ 	.word	0x00000670
        /*0170*/ 	.word	0x000000ff
        /*0174*/ 	.word	0x000000a0
        /*0178*/ 	.short	0x0100
        /*017a*/ 	.byte	0x04
	.zero		1


	//   ....[8]....
        /*017c*/ 	.word	0x00000680
        /*0180*/ 	.word	0x000000ff
        /*0184*/ 	.word	0x00000020
        /*0188*/ 	.short	0x0100
        /*018a*/ 	.byte	0x04
	.zero		1


	//   ....[9]....
        /*018c*/ 	.word	0x00000690
        /*0190*/ 	.word	0x000000ff
        /*0194*/ 	.word	0x000000a8
        /*0198*/ 	.short	0x0100
        /*019a*/ 	.byte	0x04
	.zero		1


	//   ....[10]....
        /*019c*/ 	.word	0x000006a0
        /*01a0*/ 	.word	0x000000ff
        /*01a4*/ 	.word	0x00000028
        /*01a8*/ 	.short	0x0100
        /*01aa*/ 	.byte	0x04
	.zero		1


	//   ....[11]....
        /*01ac*/ 	.word	0x000006b0
        /*01b0*/ 	.word	0x000000ff
        /*01b4*/ 	.word	0x000000b0
        /*01b8*/ 	.short	0x0100
        /*01ba*/ 	.byte	0x04
	.zero		1


	//   ....[12]....
        /*01bc*/ 	.word	0x000006c0
        /*01c0*/ 	.word	0x000000ff
        /*01c4*/ 	.word	0x00000030
        /*01c8*/ 	.short	0x0100
        /*01ca*/ 	.byte	0x04
	.zero		1


	//   ....[13]....
        /*01cc*/ 	.word	0x000006d0
        /*01d0*/ 	.word	0x000000ff
        /*01d4*/ 	.word	0x000000b8
        /*01d8*/ 	.short	0x0100
        /*01da*/ 	.byte	0x04
	.zero		1


	//   ....[14]....
        /*01dc*/ 	.word	0x000006e0
        /*01e0*/ 	.word	0x000000ff
        /*01e4*/ 	.word	0x00000038
        /*01e8*/ 	.short	0x0100
        /*01ea*/ 	.byte	0x04
	.zero		1


	//   ....[15]....
        /*01ec*/ 	.word	0x000006f0
        /*01f0*/ 	.word	0x000000ff
        /*01f4*/ 	.word	0x000000c0
        /*01f8*/ 	.short	0x0100
        /*01fa*/ 	.byte	0x04
	.zero		1


	//   ....[16]....
        /*01fc*/ 	.word	0x00000700
        /*0200*/ 	.word	0x000000ff
        /*0204*/ 	.word	0x00000040
        /*0208*/ 	.short	0x0100
        /*020a*/ 	.byte	0x04
	.zero		1


	//   ....[17]....
        /*020c*/ 	.word	0x00000710
        /*0210*/ 	.word	0x000000ff
        /*0214*/ 	.word	0x000000c8
        /*0218*/ 	.short	0x0100
        /*021a*/ 	.byte	0x04
	.zero		1


	//   ....[18]....
        /*021c*/ 	.word	0x00000720
        /*0220*/ 	.word	0x000000ff
        /*0224*/ 	.word	0x00000048
        /*0228*/ 	.short	0x0100
        /*022a*/ 	.byte	0x04
	.zero		1


	//   ....[19]....
        /*022c*/ 	.word	0x00000730
        /*0230*/ 	.word	0x000000ff
        /*0234*/ 	.word	0x000000d0
        /*0238*/ 	.short	0x0100
        /*023a*/ 	.byte	0x04
	.zero		1


	//   ....[20]....
        /*023c*/ 	.word	0x00000740
        /*0240*/ 	.word	0x000000ff
        /*0244*/ 	.word	0x00000050
        /*0248*/ 	.short	0x0100
        /*024a*/ 	.byte	0x04
	.zero		1


	//   ....[21]....
        /*024c*/ 	.word	0x00000750
        /*0250*/ 	.word	0x000000ff
        /*0254*/ 	.word	0x000000d8
        /*0258*/ 	.short	0x0100
        /*025a*/ 	.byte	0x04
	.zero		1


	//   ....[22]....
        /*025c*/ 	.word	0x00000760
        /*0260*/ 	.word	0x000000ff
        /*0264*/ 	.word	0x00000058
        /*0268*/ 	.short	0x0100
        /*026a*/ 	.byte	0x04
	.zero		1


	//   ....[23]....
        /*026c*/ 	.word	0x00000770
        /*0270*/ 	.word	0x000000ff
        /*0274*/ 	.word	0x000000e0
        /*0278*/ 	.short	0x0100
        /*027a*/ 	.byte	0x04
	.zero		1


	//   ....[24]....
        /*027c*/ 	.word	0x00000780
        /*0280*/ 	.word	0x000000ff
        /*0284*/ 	.word	0x00000060
        /*0288*/ 	.short	0x0100
        /*028a*/ 	.byte	0x04
	.zero		1


	//   ....[25]....
        /*028c*/ 	.word	0x00000790
        /*0290*/ 	.word	0x000000ff
        /*0294*/ 	.word	0x000000e8
        /*0298*/ 	.short	0x0100
        /*029a*/ 	.byte	0x04
	.zero		1


	//   ....[26]....
        /*029c*/ 	.word	0x000007a0
        /*02a0*/ 	.word	0x000000ff
        /*02a4*/ 	.word	0x00000068
        /*02a8*/ 	.short	0x0100
        /*02aa*/ 	.byte	0x04
	.zero		1


	//   ....[27]....
        /*02ac*/ 	.word	0x000007b0
        /*02b0*/ 	.word	0x000000ff
        /*02b4*/ 	.word	0x000000f0
        /*02b8*/ 	.short	0x0100
        /*02ba*/ 	.byte	0x04
	.zero		1


	//   ....[28]....
        /*02bc*/ 	.word	0x000007c0
        /*02c0*/ 	.word	0x000000ff
        /*02c4*/ 	.word	0x00000070
        /*02c8*/ 	.short	0x0100
        /*02ca*/ 	.byte	0x04
	.zero		1


	//   ....[29]....
        /*02cc*/ 	.word	0x000007d0
        /*02d0*/ 	.word	0x000000ff
        /*02d4*/ 	.word	0x000000f8
        /*02d8*/ 	.short	0x0100
        /*02da*/ 	.byte	0x04
	.zero		1


	//   ....[30]....
        /*02dc*/ 	.word	0x000007e0
        /*02e0*/ 	.word	0x000000ff
        /*02e4*/ 	.word	0x00000078
        /*02e8*/ 	.short	0x0100
        /*02ea*/ 	.byte	0x04
	.zero		1


	//   ....[31]....
        /*02ec*/ 	.word	0x000007f0
        /*02f0*/ 	.word	0x000000ff
        /*02f4*/ 	.word	0x00000100
        /*02f8*/ 	.short	0x0100
        /*02fa*/ 	.byte	0x04
	.zero		1


	//   ....[32]....
        /*02fc*/ 	.word	0x00000800
        /*0300*/ 	.word	0x000000ff
        /*0304*/ 	.word	0x00000080
        /*0308*/ 	.short	0x0100
        /*030a*/ 	.byte	0x04
	.zero		1


	//   ....[33]....
        /*030c*/ 	.word	0x00000810
        /*0310*/ 	.word	0x000000ff
        /*0314*/ 	.word	0x00000108
        /*0318*/ 	.short	0x0100
        /*031a*/ 	.byte	0x04
	.zero		1


	//   ....[34]....
        /*031c*/ 	.word	0x00000950
        /*0320*/ 	.word	0x000000ff
        /*0324*/ 	.word	0x00000110
        /*0328*/ 	.short	0x0100
        /*032a*/ 	.byte	0x04
	.zero		1


	//   ....[35]....
        /*032c*/ 	.word	0x00000960
        /*0330*/ 	.word	0x000000ff
        /*0334*/ 	.word	0x00000130
        /*0338*/ 	.short	0x0100
        /*033a*/ 	.byte	0x04
	.zero		1


	//   ....[36]....
        /*033c*/ 	.word	0x00000970
        /*0340*/ 	.word	0x000000ff
        /*0344*/ 	.word	0x00000118
        /*0348*/ 	.short	0x0100
        /*034a*/ 	.byte	0x04
	.zero		1


	//   ....[37]....
        /*034c*/ 	.word	0x00000980
        /*0350*/ 	.word	0x000000ff
        /*0354*/ 	.word	0x00000138
        /*0358*/ 	.short	0x0100
        /*035a*/ 	.byte	0x04
	.zero		1


	//   ....[38]....
        /*035c*/ 	.word	0x00000990
        /*0360*/ 	.word	0x000000ff
        /*0364*/ 	.word	0x00000120
        /*0368*/ 	.short	0x0100
        /*036a*/ 	.byte	0x04
	.zero		1


	//   ....[39]....
        /*036c*/ 	.word	0x000009a0
        /*0370*/ 	.word	0x000000ff
        /*0374*/ 	.word	0x00000140
        /*0378*/ 	.short	0x0100
        /*037a*/ 	.byte	0x04
	.zero		1


	//   ....[40]....
        /*037c*/ 	.word	0x000009b0
        /*0380*/ 	.word	0x000000ff
        /*0384*/ 	.word	0x00000128
        /*0388*/ 	.short	0x0100
        /*038a*/ 	.byte	0x04
	.zero		1


	//   ....[41]....
        /*038c*/ 	.word	0x000009c0
        /*0390*/ 	.word	0x000000ff
        /*0394*/ 	.word	0x00000148
        /*0398*/ 	.short	0x0100
        /*039a*/ 	.byte	0x04
	.zero		1


	//   ....[42]....
        /*039c*/ 	.word	0x00000ab0
        /*03a0*/ 	.word	0x000000ff
        /*03a4*/ 	.word	0x00000150
        /*03a8*/ 	.short	0x0100
        /*03aa*/ 	.byte	0x06
	.zero		1


	//   ....[43]....
        /*03ac*/ 	.word	0x00000ac0
        /*03b0*/ 	.word	0x000000ff
        /*03b4*/ 	.word	0x00000158
        /*03b8*/ 	.short	0x0100
        /*03ba*/ 	.byte	0x06
	.zero		1


	//   ....[44]....
        /*03bc*/ 	.word	0x00000c00
        /*03c0*/ 	.word	0x000000ff
        /*03c4*/ 	.word	0x00000160
        /*03c8*/ 	.short	0x0100
        /*03ca*/ 	.byte	0x06
	.zero		1


	//   ....[45]....
        /*03cc*/ 	.word	0x00000c10
        /*03d0*/ 	.word	0x000000ff
        /*03d4*/ 	.word	0x00000168
        /*03d8*/ 	.short	0x0100
        /*03da*/ 	.byte	0x06
	.zero		1


	//   ....[46]....
        /*03dc*/ 	.word	0x00000d60
        /*03e0*/ 	.word	0x000000ff
        /*03e4*/ 	.word	0x00000170
        /*03e8*/ 	.short	0x0100
        /*03ea*/ 	.byte	0x04
	.zero		1


	//   ....[47]....
        /*03ec*/ 	.word	0x00000d70
        /*03f0*/ 	.word	0x000000ff
        /*03f4*/ 	.word	0x00000180
        /*03f8*/ 	.short	0x0100
        /*03fa*/ 	.byte	0x04
	.zero		1


	//   ....[48]....
        /*03fc*/ 	.word	0x00000d80
        /*0400*/ 	.word	0x000000ff
        /*0404*/ 	.word	0x00000178
        /*0408*/ 	.short	0x0100
        /*040a*/ 	.byte	0x04
	.zero		1


	//   ....[49]....
        /*040c*/ 	.word	0x00000d90
        /*0410*/ 	.word	0x000000ff
        /*0414*/ 	.word	0x00000188
        /*0418*/ 	.short	0x0100
        /*041a*/ 	.byte	0x04
	.zero		1


	//   ....[50]....
        /*041c*/ 	.word	0x00001b90
        /*0420*/ 	.word	0x000000ff
        /*0424*/ 	.word	0x00000088
        /*0428*/ 	.short	0x010a
        /*042a*/ 	.byte	0x08
	.zero		1


	//   ....[51]....
        /*042c*/ 	.word	0x00001f20
        /*0430*/ 	.word	0x000000ff
        /*0434*/ 	.word	0x00000088
        /*0438*/ 	.short	0x010a
        /*043a*/ 	.byte	0x31
	.zero		1


	//   ....[52]....
        /*043c*/ 	.word	0x00002090
        /*0440*/ 	.word	0x000000ff
        /*0444*/ 	.word	0x00000088
        /*0448*/ 	.short	0x010a
        /*044a*/ 	.byte	0x08
	.zero		1


	//   ....[53]....
        /*044c*/ 	.word	0x00002390
        /*0450*/ 	.word	0x000000ff
        /*0454*/ 	.word	0x00000158
        /*0458*/ 	.short	0x0101
        /*045a*/ 	.byte	0x2c
	.zero		1


	//   ....[54]....
        /*045c*/ 	.word	0x000023c0
        /*0460*/ 	.word	0x000000ff
        /*0464*/ 	.word	0x00000088
        /*0468*/ 	.short	0x010a
        /*046a*/ 	.byte	0x04
	.zero		1


	//   ....[55]....
        /*046c*/ 	.word	0x00002590
        /*0470*/ 	.word	0x000000ff
        /*0474*/ 	.word	0x00000088
        /*0478*/ 	.short	0x010a
        /*047a*/ 	.byte	0x29
	.zero		1


	//   ....[56]....
        /*047c*/ 	.word	0x00002700
        /*0480*/ 	.word	0x000000ff
        /*0484*/ 	.word	0x00000088
        /*0488*/ 	.short	0x010a
        /*048a*/ 	.byte	0x08
	.zero		1


	//   ....[57]....
        /*048c*/ 	.word	0x000029f0
        /*0490*/ 	.word	0x000000ff
        /*0494*/ 	.word	0x00000160
        /*0498*/ 	.short	0x010a
        /*049a*/ 	.byte	0x2c
	.zero		1


	//   ....[58]....
        /*049c*/ 	.word	0x00002ab0
        /*04a0*/ 	.word	0x000000ff
        /*04a4*/ 	.word	0x00000000
        /*04a8*/ 	.short	0x0101
        /*04aa*/ 	.byte	0x04
	.zero		1


	//   ....[59]....
        /*04ac*/ 	.word	0x000030a0
        /*04b0*/ 	.word	0x000000ff
        /*04b4*/ 	.word	0x00000000
        /*04b8*/ 	.short	0x010a
        /*04ba*/ 	.byte	0x04
	.zero		1


	//   ....[60]....
        /*04bc*/ 	.word	0x00003140
        /*04c0*/ 	.word	0x000000ff
        /*04c4*/ 	.word	0x00000000
        /*04c8*/ 	.short	0x010a
        /*04ca*/ 	.byte	0x05
	.zero		1


	//   ....[61]....
        /*04cc*/ 	.word	0x000031e0
        /*04d0*/ 	.word	0x000000ff
        /*04d4*/ 	.word	0x00000000
        /*04d8*/ 	.short	0x010a
        /*04da*/ 	.byte	0x05
	.zero		1


	//   ....[62]....
        /*04dc*/ 	.word	0x00003280
        /*04e0*/ 	.word	0x000000ff
        /*04e4*/ 	.word	0x00000000
        /*04e8*/ 	.short	0x010a
        /*04ea*/ 	.byte	0x05
	.zero		1


	//   ....[63]....
        /*04ec*/ 	.word	0x00003320
        /*04f0*/ 	.word	0x000000ff
        /*04f4*/ 	.word	0x00000000
        /*04f8*/ 	.short	0x010a
        /*04fa*/ 	.byte	0x05
	.zero		1


	//   ....[64]....
        /*04fc*/ 	.word	0x000033c0
        /*0500*/ 	.word	0x000000ff
        /*0504*/ 	.word	0x00000000
        /*0508*/ 	.short	0x010a
        /*050a*/ 	.byte	0x05
	.zero		1


	//   ....[65]....
        /*050c*/ 	.word	0x00003460
        /*0510*/ 	.word	0x000000ff
        /*0514*/ 	.word	0x00000000
        /*0518*/ 	.short	0x010a
        /*051a*/ 	.byte	0x05
	.zero		1


	//   ....[66]....
        /*051c*/ 	.word	0x00003500
        /*0520*/ 	.word	0x000000ff
        /*0524*/ 	.word	0x00000000
        /*0528*/ 	.short	0x010a
        /*052a*/ 	.byte	0x05
	.zero		1


	//   ....[67]....
        /*052c*/ 	.word	0x000035a0
        /*0530*/ 	.word	0x000000ff
        /*0534*/ 	.word	0x00000000
        /*0538*/ 	.short	0x010a
        /*053a*/ 	.byte	0x05
	.zero		1


	//   ....[68]....
        /*053c*/ 	.word	0x00003640
        /*0540*/ 	.word	0x000000ff
        /*0544*/ 	.word	0x00000000
        /*0548*/ 	.short	0x010a
        /*054a*/ 	.byte	0x05
	.zero		1


	//   ....[69]....
        /*054c*/ 	.word	0x000036e0
        /*0550*/ 	.word	0x000000ff
        /*0554*/ 	.word	0x00000000
        /*0558*/ 	.short	0x010a
        /*055a*/ 	.byte	0x05
	.zero		1


	//   ....[70]....
        /*055c*/ 	.word	0x00003780
        /*0560*/ 	.word	0x000000ff
        /*0564*/ 	.word	0x00000000
        /*0568*/ 	.short	0x010a
        /*056a*/ 	.byte	0x05
	.zero		1


	//   ....[71]....
        /*056c*/ 	.word	0x00003820
        /*0570*/ 	.word	0x000000ff
        /*0574*/ 	.word	0x00000000
        /*0578*/ 	.short	0x010a
        /*057a*/ 	.byte	0x05
	.zero		1


	//   ....[72]....
        /*057c*/ 	.word	0x000038c0
        /*0580*/ 	.word	0x000000ff
        /*0584*/ 	.word	0x00000000
        /*0588*/ 	.short	0x010a
        /*058a*/ 	.byte	0x05
	.zero		1


	//   ....[73]....
        /*058c*/ 	.word	0x00003960
        /*0590*/ 	.word	0x000000ff
        /*0594*/ 	.word	0x00000000
        /*0598*/ 	.short	0x010a
        /*059a*/ 	.byte	0x05
	.zero		1


	//   ....[74]....
        /*059c*/ 	.word	0x00003a00
        /*05a0*/ 	.word	0x000000ff
        /*05a4*/ 	.word	0x00000000
        /*05a8*/ 	.short	0x010a
        /*05aa*/ 	.byte	0x05
	.zero		1


	//   ....[75]....
        /*05ac*/ 	.word	0x00003ab0
        /*05b0*/ 	.word	0x00000000
        /*05b4*/ 	.word	0x00000000
        /*05b8*/ 	.short	0x010a
        /*05ba*/ 	.byte	0xff
	.zero		1


	//   ....[76]....
        /*05bc*/ 	.word	0x00003c00
        /*05c0*/ 	.word	0x000000ff
        /*05c4*/ 	.word	0x00000168
        /*05c8*/ 	.short	0x010a
        /*05ca*/ 	.byte	0x04
	.zero		1


	//   ....[77]....
        /*05cc*/ 	.word	0x00003ca0
        /*05d0*/ 	.word	0x000000ff
        /*05d4*/ 	.word	0x00000160
        /*05d8*/ 	.short	0x010a
        /*05da*/ 	.byte	0x04
	.zero		1


	//   ....[78]....
        /*05dc*/ 	.word	0x00003d40
        /*05e0*/ 	.word	0x000000ff
        /*05e4*/ 	.word	0x00000000
        /*05e8*/ 	.short	0x0101
        /*05ea*/ 	.byte	0x05
	.zero		1


	//   ....[79]....
        /*05ec*/ 	.word	0x00003d80
        /*05f0*/ 	.word	0x000000ff
        /*05f4*/ 	.word	0x00000168
        /*05f8*/ 	.short	0x0106
        /*05fa*/ 	.byte	0x04
	.zero		1


	//   ....[80]....
        /*05fc*/ 	.word	0x00003dc0
        /*0600*/ 	.word	0x00000000
        /*0604*/ 	.word	0x00000168
        /*0608*/ 	.short	0x010a
        /*060a*/ 	.byte	0xff
	.zero		1


	//   ....[81]....
        /*060c*/ 	.word	0x000042d0
        /*0610*/ 	.word	0x000000ff
        /*0614*/ 	.word	0x00000160
        /*0618*/ 	.short	0x010a
        /*061a*/ 	.byte	0x13
	.zero		1


	//   ....[82]....
        /*061c*/ 	.word	0x00004380
        /*0620*/ 	.word	0x000000ff
        /*0624*/ 	.word	0x00000000
        /*0628*/ 	.short	0x0101
        /*062a*/ 	.byte	0x1d
	.zero		1


	//   ....[83]....
        /*062c*/ 	.word	0x00004390
        /*0630*/ 	.word	0x000000ff
        /*0634*/ 	.word	0x00000180
        /*0638*/ 	.short	0x010a
        /*063a*/ 	.byte	0x17
	.zero		1


	//   ....[84]....
        /*063c*/ 	.word	0x00004450
        /*0640*/ 	.word	0x000000ff
        /*0644*/ 	.word	0x00000000
        /*0648*/ 	.short	0x010a
        /*064a*/ 	.byte	0x04
	.zero		1


	//   ....[85]....
        /*064c*/ 	.word	0x000044b0
        /*0650*/ 	.word	0x000000ff
        /*0654*/ 	.word	0x00000000
        /*0658*/ 	.short	0x010a
        /*065a*/ 	.byte	0x0f
	.zero		1


	//   ....[86]....
        /*065c*/ 	.word	0x000045f0
        /*0660*/ 	.word	0x000000ff
        /*0664*/ 	.word	0x00000000
        /*0668*/ 	.short	0x010a
        /*066a*/ 	.byte	0x04
	.zero		1


	//   ....[87]....
        /*066c*/ 	.word	0x00004820
        /*0670*/ 	.word	0x000000ff
        /*0674*/ 	.word	0x00000000
        /*0678*/ 	.short	0x010a
        /*067a*/ 	.byte	0x04
	.zero		1


	//   ....[88]....
        /*067c*/ 	.word	0x000048b0
        /*0680*/ 	.word	0x000000ff
        /*0684*/ 	.word	0x00000000
        /*0688*/ 	.short	0x010a
        /*068a*/ 	.byte	0x04
	.zero		1


	//   ....[89]....
        /*068c*/ 	.word	0x00005090
        /*0690*/ 	.word	0x000000ff
        /*0694*/ 	.word	0x00000160
        /*0698*/ 	.short	0x010a
        /*069a*/ 	.byte	0x14
	.zero		1


	//   ....[90]....
        /*069c*/ 	.word	0x00005120
        /*06a0*/ 	.word	0x000000ff
        /*06a4*/ 	.word	0x00000000
        /*06a8*/ 	.short	0x0101
        /*06aa*/ 	.byte	0x30
	.zero		1


	//   ....[91]....
        /*06ac*/ 	.word	0x00005660
        /*06b0*/ 	.word	0x000000ff
        /*06b4*/ 	.word	0x00000158
        /*06b8*/ 	.short	0x010a
        /*06ba*/ 	.byte	0x14
	.zero		1


	//   ....[92]....
        /*06bc*/ 	.word	0x00005c50
        /*06c0*/ 	.word	0x000000ff
        /*06c4*/ 	.word	0x00000130
        /*06c8*/ 	.short	0x010a
        /*06ca*/ 	.byte	0x14
	.zero		1


	//   ....[93]....
        /*06cc*/ 	.word	0x00005dc0
        /*06d0*/ 	.word	0x000000ff
        /*06d4*/ 	.word	0x00000110
        /*06d8*/ 	.short	0x010b
        /*06da*/ 	.byte	0x14
	.zero		1


	//   ....[94]....
        /*06dc*/ 	.word	0x00005dd0
        /*06e0*/ 	.word	0x000000ff
        /*06e4*/ 	.word	0x00000000
        /*06e8*/ 	.short	0x0101
        /*06ea*/ 	.byte	0x36
	.zero		1


	//   ....[95]....
        /*06ec*/ 	.word	0x00005de0
        /*06f0*/ 	.word	0x000000ff
        /*06f4*/ 	.word	0x00000138
        /*06f8*/ 	.short	0x010a
        /*06fa*/ 	.byte	0x14
	.zero		1


	//   ....[96]....
        /*06fc*/ 	.word	0x00005f20
        /*0700*/ 	.word	0x000000ff
        /*0704*/ 	.word	0x00000118
        /*0708*/ 	.short	0x010b
        /*070a*/ 	.byte	0x14
	.zero		1


	//   ....[97]....
        /*070c*/ 	.word	0x00005f30
        /*0710*/ 	.word	0x000000ff
        /*0714*/ 	.word	0x00000000
        /*0718*/ 	.short	0x0101
        /*071a*/ 	.byte	0x35
	.zero		1


	//   ....[98]....
        /*071c*/ 	.word	0x00005f40
        /*0720*/ 	.word	0x000000ff
        /*0724*/ 	.word	0x00000140
        /*0728*/ 	.short	0x010a
        /*072a*/ 	.byte	0x14
	.zero		1


	//   ....[99]....
        /*072c*/ 	.word	0x00006080
        /*0730*/ 	.word	0x000000ff
        /*0734*/ 	.word	0x00000120
        /*0738*/ 	.short	0x010b
        /*073a*/ 	.byte	0x14
	.zero		1


	//   ....[100]....
        /*073c*/ 	.word	0x00006090
        /*0740*/ 	.word	0x000000ff
        /*0744*/ 	.word	0x00000000
        /*0748*/ 	.short	0x0101
        /*074a*/ 	.byte	0x34
	.zero		1


	//   ....[101]....
        /*074c*/ 	.word	0x000060b0
        /*0750*/ 	.word	0x000000ff
        /*0754*/ 	.word	0x00000148
        /*0758*/ 	.short	0x010a
        /*075a*/ 	.byte	0x14
	.zero		1


	//   ....[102]....
        /*075c*/ 	.word	0x00006260
        /*0760*/ 	.word	0x000000ff
        /*0764*/ 	.word	0x00000128
        /*0768*/ 	.short	0x010b
        /*076a*/ 	.byte	0x14
	.zero		1


	//   ....[103]....
        /*076c*/ 	.word	0x00006270
        /*0770*/ 	.word	0x000000ff
        /*0774*/ 	.word	0x00000000
        /*0778*/ 	.short	0x0101
        /*077a*/ 	.byte	0x33
	.zero		1


	//   ....[104]....
        /*077c*/ 	.word	0x000062a0
        /*0780*/ 	.word	0x000000ff
        /*0784*/ 	.word	0x00000130
        /*0788*/ 	.short	0x010a
        /*078a*/ 	.byte	0x14
	.zero		1


	//   ....[105]....
        /*078c*/ 	.word	0x000062c0
        /*0790*/ 	.word	0x000000ff
        /*0794*/ 	.word	0x00000138
        /*0798*/ 	.short	0x010a
        /*079a*/ 	.byte	0x14
	.zero		1


	//   ....[106]....
        /*079c*/ 	.word	0x000062e0
        /*07a0*/ 	.word	0x000000ff
        /*07a4*/ 	.word	0x00000140
        /*07a8*/ 	.short	0x010a
        /*07aa*/ 	.byte	0x14
	.zero		1


	//   ....[107]....
        /*07ac*/ 	.word	0x00006320
        /*07b0*/ 	.word	0x00000000
        /*07b4*/ 	.word	0x00000148
        /*07b8*/ 	.short	0x010a
        /*07ba*/ 	.byte	0xff
	.zero		1


	//   ....[108]....
        /*07bc*/ 	.word	0x000066b0
        /*07c0*/ 	.word	0x000000ff
        /*07c4*/ 	.word	0x00000160
        /*07c8*/ 	.short	0x010a
        /*07ca*/ 	.byte	0x31
	.zero		1


	//   ....[109]....
        /*07cc*/ 	.word	0x00006770
        /*07d0*/ 	.word	0x000000ff
        /*07d4*/ 	.word	0x00000000
        /*07d8*/ 	.short	0x0101
        /*07da*/ 	.byte	0x04
	.zero		1


	//   ....[110]....
        /*07dc*/ 	.word	0x00007970
        /*07e0*/ 	.word	0x000000ff
        /*07e4*/ 	.word	0x00000110
        /*07e8*/ 	.short	0x010a
        /*07ea*/ 	.byte	0x31
	.zero		1


	//   ....[111]....
        /*07ec*/ 	.word	0x00007990
        /*07f0*/ 	.word	0x00000043
        /*07f4*/ 	.word	0x00000170
        /*07f8*/ 	.short	0x010a
        /*07fa*/ 	.byte	0xff
	.zero		1


	//   ....[112]....
        /*07fc*/ 	.word	0x00007a50
        /*0800*/ 	.word	0x000000ff
        /*0804*/ 	.word	0x00000110
        /*0808*/ 	.short	0x010a
        /*080a*/ 	.byte	0x31
	.zero		1


	//   ....[113]....
        /*080c*/ 	.word	0x00007b10
        /*0810*/ 	.word	0x00000043
        /*0814*/ 	.word	0x00000170
        /*0818*/ 	.short	0x010a
        /*081a*/ 	.byte	0xff
	.zero		1


	//   ....[114]....
        /*081c*/ 	.word	0x00008260
        /*0820*/ 	.word	0x00000000
        /*0824*/ 	.word	0x00000000
        /*0828*/ 	.short	0x0101
        /*082a*/ 	.byte	0xff
	.zero		1


	//   ....[115]....
        /*082c*/ 	.word	0x00008270
        /*0830*/ 	.word	0x00000004
        /*0834*/ 	.word	0x00000110
        /*0838*/ 	.short	0x010a
        /*083a*/ 	.byte	0xff
	.zero		1


	//   ....[116]....
        /*083c*/ 	.word	0x00008320
        /*0840*/ 	.word	0x00000004
        /*0844*/ 	.word	0x00000110
        /*0848*/ 	.short	0x010a
        /*084a*/ 	.byte	0xff
	.zero		1


	//   ....[117]....
        /*084c*/ 	.word	0x00008ad0
        /*0850*/ 	.word	0x00000000
        /*0854*/ 	.word	0x00000000
        /*0858*/ 	.short	0x0101
        /*085a*/ 	.byte	0xff
	.zero		1


	//   ....[118]....
        /*085c*/ 	.word	0x00008af0
        /*0860*/ 	.word	0x00000002
        /*0864*/ 	.word	0x00000110
        /*0868*/ 	.short	0x010a
        /*086a*/ 	.byte	0xff
	.zero		1


	//   ....[119]....
        /*086c*/ 	.word	0x00008b90
        /*0870*/ 	.word	0x00000002
        /*0874*/ 	.word	0x00000110
        /*0878*/ 	.short	0x010a
        /*087a*/ 	.byte	0xff
	.zero		1


	//   ....[120]....
        /*087c*/ 	.word	0x00009330
        /*0880*/ 	.word	0x00000000
        /*0884*/ 	.word	0x00000000
        /*0888*/ 	.short	0x0101
        /*088a*/ 	.byte	0xff
	.zero		1


	//   ....[121]....
        /*088c*/ 	.word	0x00009350
        /*0890*/ 	.word	0x00000003
        /*0894*/ 	.word	0x00000110
        /*0898*/ 	.short	0x010a
        /*089a*/ 	.byte	0xff
	.zero		1


	//   ....[122]....
        /*089c*/ 	.word	0x000093f0
        /*08a0*/ 	.word	0x00000003
        /*08a4*/ 	.word	0x00000110
        /*08a8*/ 	.short	0x010a
        /*08aa*/ 	.byte	0xff
	.zero		1


	//   ....[123]....
        /*08ac*/ 	.word	0x000097f0
        /*08b0*/ 	.word	0x000000ff
        /*08b4*/ 	.word	0x00000000
        /*08b8*/ 	.short	0x0101
        /*08ba*/ 	.byte	0x04
	.zero		1


	//   ....[124]....
        /*08bc*/ 	.word	0x00009bf0
        /*08c0*/ 	.word	0x00000000
        /*08c4*/ 	.word	0x00000000
        /*08c8*/ 	.short	0x0101
        /*08ca*/ 	.byte	0xff
	.zero		1


	//   ....[125]....
        /*08cc*/ 	.word	0x00009e70
        /*08d0*/ 	.word	0x000000ff
        /*08d4*/ 	.word	0x00000000
        /*08d8*/ 	.short	0x0101
        /*08da*/ 	.byte	0x04
	.zero		1


	//   ....[126]....
        /*08dc*/ 	.word	0x00009ea0
        /*08e0*/ 	.word	0x00000000
        /*08e4*/ 	.word	0x00000088
        /*08e8*/ 	.short	0x010a
        /*08ea*/ 	.byte	0xff
	.zero		1


	//   ....[127]....
        /*08ec*/ 	.word	0x00009f00
        /*08f0*/ 	.word	0x00000000
        /*08f4*/ 	.word	0x00000088
        /*08f8*/ 	.short	0x010a
        /*08fa*/ 	.byte	0xff
	.zero		1


	//   ....[128]....
        /*08fc*/ 	.word	0x00009f60
        /*0900*/ 	.word	0x00000000
        /*0904*/ 	.word	0x00000160
        /*0908*/ 	.short	0x010a
        /*090a*/ 	.byte	0xff
	.zero		1


	//   ....[129]....
        /*090c*/ 	.word	0x00009fc0
        /*0910*/ 	.word	0x00000000
        /*0914*/ 	.word	0x00000000
        /*0918*/ 	.short	0x010a
        /*091a*/ 	.byte	0xff
	.zero		1


	//   ....[130]....
        /*091c*/ 	.word	0x0000a020
        /*0920*/ 	.word	0x00000000
        /*0924*/ 	.word	0x00000000
        /*0928*/ 	.short	0x010a
        /*092a*/ 	.byte	0xff
	.zero		1


	//   ....[131]....
        /*092c*/ 	.word	0x0000a080
        /*0930*/ 	.word	0x00000000
        /*0934*/ 	.word	0x00000000
        /*0938*/ 	.short	0x010a
        /*093a*/ 	.byte	0xff
	.zero		1


	//   ....[132]....
        /*093c*/ 	.word	0x0000a0e0
        /*0940*/ 	.word	0x00000000
        /*0944*/ 	.word	0x00000000
        /*0948*/ 	.short	0x010a
        /*094a*/ 	.byte	0xff
	.zero		1


	//   ....[133]....
        /*094c*/ 	.word	0x0000a140
        /*0950*/ 	.word	0x00000000
        /*0954*/ 	.word	0x00000000
        /*0958*/ 	.short	0x010a
        /*095a*/ 	.byte	0xff
	.zero		1


	//   ....[134]....
        /*095c*/ 	.word	0x0000a1a0
        /*0960*/ 	.word	0x00000000
        /*0964*/ 	.word	0x00000000
        /*0968*/ 	.short	0x010a
        /*096a*/ 	.byte	0xff
	.zero		1


	//   ....[135]....
        /*096c*/ 	.word	0x0000a200
        /*0970*/ 	.word	0x00000000
        /*0974*/ 	.word	0x00000000
        /*0978*/ 	.short	0x010a
        /*097a*/ 	.byte	0xff
	.zero		1


	//   ....[136]....
        /*097c*/ 	.word	0x0000a260
        /*0980*/ 	.word	0x00000000
        /*0984*/ 	.word	0x00000000
        /*0988*/ 	.short	0x010a
        /*098a*/ 	.byte	0xff
	.zero		1


	//   ....[137]....
        /*098c*/ 	.word	0x0000a2c0
        /*0990*/ 	.word	0x00000000
        /*0994*/ 	.word	0x00000000
        /*0998*/ 	.short	0x010a
        /*099a*/ 	.byte	0xff
	.zero		1


	//   ....[138]....
        /*099c*/ 	.word	0x0000a320
        /*09a0*/ 	.word	0x00000000
        /*09a4*/ 	.word	0x00000000
        /*09a8*/ 	.short	0x010a
        /*09aa*/ 	.byte	0xff
	.zero		1


	//   ....[139]....
        /*09ac*/ 	.word	0x0000a380
        /*09b0*/ 	.word	0x00000000
        /*09b4*/ 	.word	0x00000000
        /*09b8*/ 	.short	0x010a
        /*09ba*/ 	.byte	0xff
	.zero		1


	//   ....[140]....
        /*09bc*/ 	.word	0x0000a3e0
        /*09c0*/ 	.word	0x00000000
        /*09c4*/ 	.word	0x00000000
        /*09c8*/ 	.short	0x010a
        /*09ca*/ 	.byte	0xff
	.zero		1


	//   ....[141]....
        /*09cc*/ 	.word	0x0000a440
        /*09d0*/ 	.word	0x00000000
        /*09d4*/ 	.word	0x00000000
        /*09d8*/ 	.short	0x010a
        /*09da*/ 	.byte	0xff
	.zero		1


	//   ....[142]....
        /*09dc*/ 	.word	0x0000a4a0
        /*09e0*/ 	.word	0x00000000
        /*09e4*/ 	.word	0x00000000
        /*09e8*/ 	.short	0x010a
        /*09ea*/ 	.byte	0xff
	.zero		1


	//   ....[143]....
        /*09ec*/ 	.word	0x0000a500
        /*09f0*/ 	.word	0x00000000
        /*09f4*/ 	.word	0x00000000
        /*09f8*/ 	.short	0x010a
        /*09fa*/ 	.byte	0xff
	.zero		1


	//   ....[144]....
        /*09fc*/ 	.word	0x0000a560
        /*0a00*/ 	.word	0x00000000
        /*0a04*/ 	.word	0x00000000
        /*0a08*/ 	.short	0x010a
        /*0a0a*/ 	.byte	0xff
	.zero		1


	//   ....[145]....
        /*0a0c*/ 	.word	0x0000a5c0
        /*0a10*/ 	.word	0x00000004
        /*0a14*/ 	.word	0x00000168
        /*0a18*/ 	.short	0x010a
        /*0a1a*/ 	.byte	0xff
	.zero		1


	//   ....[146]....
        /*0a1c*/ 	.word	0x0000a620
        /*0a20*/ 	.word	0x00000004
        /*0a24*/ 	.word	0x00000160
        /*0a28*/ 	.short	0x010a
        /*0a2a*/ 	.byte	0xff
	.zero		1


	//   ....[147]....
        /*0a2c*/ 	.word	0x0000a680
        /*0a30*/ 	.word	0x00000000
        /*0a34*/ 	.word	0x00000160
        /*0a38*/ 	.short	0x010a
        /*0a3a*/ 	.byte	0xff
	.zero		1


	//   ....[148]....
        /*0a3c*/ 	.word	0x0000a6e0
        /*0a40*/ 	.word	0x00000000
        /*0a44*/ 	.word	0x00000180
        /*0a48*/ 	.short	0x010a
        /*0a4a*/ 	.byte	0xff
	.zero		1


	//   ....[149]....
        /*0a4c*/ 	.word	0x0000a740
        /*0a50*/ 	.word	0x00000000
        /*0a54*/ 	.word	0x00000000
        /*0a58*/ 	.short	0x010a
        /*0a5a*/ 	.byte	0xff
	.zero		1


	//   ....[150]....
        /*0a5c*/ 	.word	0x0000a7a0
        /*0a60*/ 	.word	0x00000000
        /*0a64*/ 	.word	0x00000000
        /*0a68*/ 	.short	0x010a
        /*0a6a*/ 	.byte	0xff
	.zero		1


	//   ....[151]....
        /*0a6c*/ 	.word	0x0000a800
        /*0a70*/ 	.word	0x00000000
        /*0a74*/ 	.word	0x00000000
        /*0a78*/ 	.short	0x010a
        /*0a7a*/ 	.byte	0xff
	.zero		1


	//   ....[152]....
        /*0a7c*/ 	.word	0x0000a860
        /*0a80*/ 	.word	0x00000000
        /*0a84*/ 	.word	0x00000160
        /*0a88*/ 	.short	0x010a
        /*0a8a*/ 	.byte	0xff
	.zero		1


	//   ....[153]....
        /*0a8c*/ 	.word	0x0000a8c0
        /*0a90*/ 	.word	0x00000003
        /*0a94*/ 	.word	0x00000158
        /*0a98*/ 	.short	0x010a
        /*0a9a*/ 	.byte	0xff
	.zero		1


	//   ....[154]....
        /*0a9c*/ 	.word	0x0000a920
        /*0aa0*/ 	.word	0x00000000
        /*0aa4*/ 	.word	0x00000130
        /*0aa8*/ 	.short	0x010a
        /*0aaa*/ 	.byte	0xff
	.zero		1


	//   ....[155]....
        /*0aac*/ 	.word	0x0000a980
        /*0ab0*/ 	.word	0x00000000
        /*0ab4*/ 	.word	0x00000138
        /*0ab8*/ 	.short	0x010a
        /*0aba*/ 	.byte	0xff
	.zero		1


	//   ....[156]....
        /*0abc*/ 	.word	0x0000a9e0
        /*0ac0*/ 	.word	0x00000000
        /*0ac4*/ 	.word	0x00000140
        /*0ac8*/ 	.short	0x010a
        /*0aca*/ 	.byte	0xff
	.zero		1


	//   ....[157]....
        /*0acc*/ 	.word	0x0000aa40
        /*0ad0*/ 	.word	0x00000000
        /*0ad4*/ 	.word	0x00000148
        /*0ad8*/ 	.short	0x010a
        /*0ada*/ 	.byte	0xff
	.zero		1


	//   ....[158]....
        /*0adc*/ 	.word	0x0000aaa0
        /*0ae0*/ 	.word	0x00000000
        /*0ae4*/ 	.word	0x00000130
        /*0ae8*/ 	.short	0x010a
        /*0aea*/ 	.byte	0xff
	.zero		1


	//   ....[159]....
        /*0aec*/ 	.word	0x0000ab00
        /*0af0*/ 	.word	0x00000000
        /*0af4*/ 	.word	0x00000138
        /*0af8*/ 	.short	0x010a
        /*0afa*/ 	.byte	0xff
	.zero		1


	//   ....[160]....
        /*0afc*/ 	.word	0x0000ab60
        /*0b00*/ 	.word	0x00000000
        /*0b04*/ 	.word	0x00000140
        /*0b08*/ 	.short	0x010a
        /*0b0a*/ 	.byte	0xff
	.zero		1


	//   ....[161]....
        /*0b0c*/ 	.word	0x0000abc0
        /*0b10*/ 	.word	0x00000000
        /*0b14*/ 	.word	0x00000160
        /*0b18*/ 	.short	0x010a
        /*0b1a*/ 	.byte	0xff
	.zero		1


	//   ....[162]....
        /*0b1c*/ 	.word	0x0000ac20
        /*0b20*/ 	.word	0x00000002
        /*0b24*/ 	.word	0x00000110
        /*0b28*/ 	.short	0x010a
        /*0b2a*/ 	.byte	0xff
	.zero		1


	//   ....[163]....
        /*0b2c*/ 	.word	0x0000ac70
        /*0b30*/ 	.word	0x00000043
        /*0b34*/ 	.word	0x00000170
        /*0b38*/ 	.short	0x010a
        /*0b3a*/ 	.byte	0xff
	.zero		1


	//   ....[164]....
        /*0b3c*/ 	.word	0x0000acc0
        /*0b40*/ 	.word	0x00000004
        /*0b44*/ 	.word	0x00000110
        /*0b48*/ 	.short	0x010a
        /*0b4a*/ 	.byte	0xff
	.zero		1


	//   ....[165]....
        /*0b4c*/ 	.word	0x0000ad10
        /*0b50*/ 	.word	0x00000002
        /*0b54*/ 	.word	0x00000110
        /*0b58*/ 	.short	0x010a
        /*0b5a*/ 	.byte	0xff
	.zero		1


	//   ....[166]....
        /*0b5c*/ 	.word	0x0000ad60
        /*0b60*/ 	.word	0x00000003
        /*0b64*/ 	.word	0x00000110
        /*0b68*/ 	.short	0x010a
        /*0b6a*/ 	.byte	0xff
	.zero		1


	//----- nvinfo : EIATTR_NUM_MBARRIERS
	.align		4
.L_47:
        /*0b6c*/ 	.byte	0x03, 0x38
        /*0b6e*/ 	.short	0x0032


	//----- nvinfo : EIATTR_EXIT_INSTR_OFFSETS
	.align		4
        /*0b70*/ 	.byte	0x04, 0x1c
        /*0b72*/ 	.short	(.L_49 - .L_48)


	//   ....[0]....
.L_48:
        /*0b74*/ 	.word	0x00003ae0


	//   ....[1]....
        /*0b78*/ 	.word	0x00003d90


	//   ....[2]....
        /*0b7c*/ 	.word	0x00003df0


	//   ....[3]....
        /*0b80*/ 	.word	0x00004b20


	//   ....[4]....
        /*0b84*/ 	.word	0x00006350


	//   ....[5]....
        /*0b88*/ 	.word	0x00006390


	//   ....[6]....
        /*0b8c*/ 	.word	0x00009d50


	//   ....[7]....
        /*0b90*/ 	.word	0x00009dd0


	//   ....[8]....
        /*0b94*/ 	.word	0x00009e00


	//   ....[9]....
        /*0b98*/ 	.word	0x00009e80


	//----- nvinfo : EIATTR_MAX_THREADS
	.align		4
.L_49:
        /*0b9c*/ 	.byte	0x04, 0x05
        /*0b9e*/ 	.short	(.L_51 - .L_50)
.L_50:
        /*0ba0*/ 	.word	0x00000100
        /*0ba4*/ 	.word	0x00000001
        /*0ba8*/ 	.word	0x00000001


	//----- nvinfo : EIATTR_CRS_STACK_SIZE
	.align		4
.L_51:
        /*0bac*/ 	.byte	0x04, 0x1e
        /*0bae*/ 	.short	(.L_53 - .L_52)
.L_52:
        /*0bb0*/ 	.word	0x00000000


	//----- nvinfo : EIATTR_CBANK_PARAM_SIZE
	.align		4
.L_53:
        /*0bb4*/ 	.byte	0x03, 0x19
        /*0bb6*/ 	.short	0x0900


	//----- nvinfo : EIATTR_PARAM_CBANK
	.align		4
        /*0bb8*/ 	.byte	0x04, 0x0a
        /*0bba*/ 	.short	(.L_55 - .L_54)
	.align		4
.L_54:
        /*0bbc*/ 	.word	index@(.nv.constant0._ZN7cutlass13device_kernelINS_4conv6kernel13ConvUniversalINS1_16ConvProblemShapeILNS1_8OperatorE2ELi3EEENS1_10collective14CollectiveConvINS1_47MainloopSm100TmaUmmaWarpSpecializedImplicitGemmILS5_2ELi17ELi3ELi1ELi2EN4cute5tupleIJNSA_1CILi1EEESD_SD_EEEEENSB_IJNSC_ILi64EEENSB_IJNSC_ILi128EEEEEENSB_IJNSC_ILi32EEEEEEEEENS_6half_tESM_NSA_8TiledMMAINSA_8MMA_AtomIJNSA_20SM100_MMA_F16BF16_SSISM_SM_fLi64ELi128ELNSA_4UMMA5MajorE1ELSR_1ELNSQ_7ScaleInE0ELSS_0EEEEEENSA_6LayoutISE_NSB_IJNSC_ILi0EEESW_SW_EEEEENSB_IJNSA_10UnderscoreESZ_SZ_EEEEENS7_6detail27Sm100ImplicitGemmTileTraitsINSA_13SM90_TMA_LOADENSA_14ComposedLayoutINSA_7SwizzleILi3ELi4ELi3EEENSA_18smem_ptr_flag_bitsILi16EEENSV_INSB_IJSG_NSC_ILi8EEEEEENSB_IJSD_SG_EEEEEEEvEENS13_INSA_20SM90_TMA_LOAD_IM2COLES1E_vEEEENS_8epilogue10collective18CollectiveEpilogueINS1J_23Sm100TmaWarpSpecializedILi4ELi2ELi16ELb1ELb0EEEJSL_NSB_IJNSV_ISG_SD_EENSV_ISJ_SD_EEEEESM_NSB_IJlNSB_IJSD_lllEEESW_EEESM_S1S_NS1J_6fusion15FusionCallbacksIS1N_NS1T_17LinearCombinationISM_fSM_fLNS_15FloatRoundStyleE2EEESL_S1Q_JEEENSA_5SM1004TMEM4LOAD26SM100_TMEM_LOAD_16dp256b4xES14_NS15_INS16_ILi2ELi4ELi3EEES19_NSV_INSB_IJS1A_SJ_EEENSB_IJSJ_SD_EEEEEEENSA_17SM75_U32x4_LDSM_NENSA_14SM90_TMA_STOREES27_NSA_17SM90_U32x4_STSM_NENSA_39AutoVectorizingCopyWithAssumedAlignmentILi128EEEEEEvvEEEEvNT_6ParamsE)
        /*0bc0*/ 	.short	0x0380
        /*0bc2*/ 	.short	0x0900


	//----- nvinfo : EIATTR_SW_WAR
	.align		4
.L_55:
        /*0bc4*/ 	.byte	0x04, 0x36
        /*0bc6*/ 	.short	(.L_57 - .L_56)
.L_56:
        /*0bc8*/ 	.word	0x00000008
.L_57:


//--------------------- .nv.callgraph             --------------------------
	.section	.nv.callgraph,"",@"SHT_CUDA_CALLGRAPH"
	.align	4
	.sectionentsize	8
	.align		4
        /*0000*/ 	.word	0x00000000
	.align		4
        /*0004*/ 	.word	0xffffffff
	.align		4
        /*0008*/ 	.word	index@(_ZN7cutlass13device_kernelINS_4conv6kernel13ConvUniversalINS1_16ConvProblemShapeILNS1_8OperatorE2ELi3EEENS1_10collective14CollectiveConvINS1_47MainloopSm100TmaUmmaWarpSpecializedImplicitGemmILS5_2ELi17ELi3ELi1ELi2EN4cute5tupleIJNSA_1CILi1EEESD_SD_EEEEENSB_IJNSC_ILi64EEENSB_IJNSC_ILi128EEEEEENSB_IJNSC_ILi32EEEEEEEEENS_6half_tESM_NSA_8TiledMMAINSA_8MMA_AtomIJNSA_20SM100_MMA_F16BF16_SSISM_SM_fLi64ELi128ELNSA_4UMMA5MajorE1ELSR_1ELNSQ_7ScaleInE0ELSS_0EEEEEENSA_6LayoutISE_NSB_IJNSC_ILi0EEESW_SW_EEEEENSB_IJNSA_10UnderscoreESZ_SZ_EEEEENS7_6detail27Sm100ImplicitGemmTileTraitsINSA_13SM90_TMA_LOADENSA_14ComposedLayoutINSA_7SwizzleILi3ELi4ELi3EEENSA_18smem_ptr_flag_bitsILi16EEENSV_INSB_IJSG_NSC_ILi8EEEEEENSB_IJSD_SG_EEEEEEEvEENS13_INSA_20SM90_TMA_LOAD_IM2COLES1E_vEEEENS_8epilogue10collective18CollectiveEpilogueINS1J_23Sm100TmaWarpSpecializedILi4ELi2ELi16ELb1ELb0EEEJSL_NSB_IJNSV_ISG_SD_EENSV_ISJ_SD_EEEEESM_NSB_IJlNSB_IJSD_lllEEESW_EEESM_S1S_NS1J_6fusion15FusionCallbacksIS1N_NS1T_17LinearCombinationISM_fSM_fLNS_15FloatRoundStyleE2EEESL_S1Q_JEEENSA_5SM1004TMEM4LOAD26SM100_TMEM_LOAD_16dp256b4xES14_NS15_INS16_ILi2ELi4ELi3EEES19_NSV_INSB_IJS1A_SJ_EEENSB_IJSJ_SD_EEEEEEENSA_17SM75_U32x4_LDSM_NENSA_14SM90_TMA_STOREES27_NSA_17SM90_U32x4_STSM_NENSA_39AutoVectorizingCopyWithAssumedAlignmentILi128EEEEEEvvEEEEvNT_6ParamsE)
	.align		4
        /*000c*/ 	.word	index@(__assertfail)
	.align		4
        /*0010*/ 	.word	0x00000000
	.align		4
        /*0014*/ 	.word	0xfffffffe
	.align		4
        /*0018*/ 	.word	0x00000000
	.align		4
        /*001c*/ 	.word	0xfffffffd
	.align		4
        /*0020*/ 	.word	0x00000000
	.align		4
        /*0024*/ 	.word	0xfffffffc


//--------------------- .nv.constant4             --------------------------
	.section	.nv.constant4,"a",@progbits
	.align	8
	.align		8
.nv.constant4:
        /*0000*/ 	.dword	__assertfail
	.align		8
        /*0008*/ 	.dword	__unnamed_1
	.align		8
        /*0010*/ 	.dword	__unnamed_2
	.align		8
        /*0018*/ 	.dword	_ZN39_INTERNAL_7a64741c_4_k_cu_765a6c73_42774cuda3std3__45__cpo5beginE
	.align		8
        /*0020*/ 	.dword	_ZN39_INTERNAL_7a64741c_4_k_cu_765a6c73_42774cuda3std3__45__cpo3endE
	.align		8
        /*0028*/ 	.dword	_ZN39_INTERNAL_7a64741c_4_k_cu_765a6c73_42774cuda3std3__45__cpo6cbeginE
	.align		8
        /*0030*/ 	.dword	_ZN39_INTERNAL_7a64741c_4_k_cu_765a6c73_42774cuda3std3__45__cpo4cendE
	.align		8
        /*0038*/ 	.dword	_ZN39_INTERNAL_7a64741c_4_k_cu_765a6c73_42774cuda3std3__441_GLOBAL__N__7a64741c_4_k_cu_765a6c73_42776ignoreE
	.align		8
        /*0040*/ 	.dword	_ZN39_INTERNAL_7a64741c_4_k_cu_765a6c73_42774cuda3std3__419piecewise_constructE
	.align		8
        /*0048*/ 	.dword	_ZN39_INTERNAL_7a64741c_4_k_cu_765a6c73_42774cuda3std3__48in_placeE
	.align		8
        /*0050*/ 	.dword	_ZN39_INTERNAL_7a64741c_4_k_cu_765a6c73_42774cuda3std6ranges3__45__cpo4swapE
	.align		8
        /*0058*/ 	.dword	_ZN39_INTERNAL_7a64741c_4_k_cu_765a6c73_42774cuda3std6ranges3__45__cpo9iter_moveE
	.align		8
        /*0060*/ 	.dword	_ZN39_INTERNAL_7a64741c_4_k_cu_765a6c73_42774cute7productE
	.align		8
        /*0068*/ 	.dword	_ZN39_INTERNAL_7a64741c_4_k_cu_765a6c73_42774cute1_E
	.align		8
        /*0070*/ 	.dword	$str$27
	.align		8
        /*0078*/ 	.dword	$str$28
	.align		8
        /*0080*/ 	.dword	$str$29
	.align		8
        /*0088*/ 	.dword	$str$30


//--------------------- .text._ZN7cutlass13device_kernelINS_4conv6kernel13ConvUniversalINS1_16ConvProblemShapeILNS1_8OperatorE2ELi3EEENS1_10collective14CollectiveConvINS1_47MainloopSm100TmaUmmaWarpSpecializedImplicitGemmILS5_2ELi17ELi3ELi1ELi2EN4cute5tupleIJNSA_1CILi1EEESD_SD_EEEEENSB_IJNSC_ILi64EEENSB_IJNSC_ILi128EEEEEENSB_IJNSC_ILi32EEEEEEEEENS_6half_tESM_NSA_8TiledMMAINSA_8MMA_AtomIJNSA_20SM100_MMA_F16BF16_SSISM_SM_fLi64ELi128ELNSA_4UMMA5MajorE1ELSR_1ELNSQ_7ScaleInE0ELSS_0EEEEEENSA_6LayoutISE_NSB_IJNSC_ILi0EEESW_SW_EEEEENSB_IJNSA_10UnderscoreESZ_SZ_EEEEENS7_6detail27Sm100ImplicitGemmTileTraitsINSA_13SM90_TMA_LOADENSA_14ComposedLayoutINSA_7SwizzleILi3ELi4ELi3EEENSA_18smem_ptr_flag_bitsILi16EEENSV_INSB_IJSG_NSC_ILi8EEEEEENSB_IJSD_SG_EEEEEEEvEENS13_INSA_20SM90_TMA_LOAD_IM2COLES1E_vEEEENS_8epilogue10collective18CollectiveEpilogueINS1J_23Sm100TmaWarpSpecializedILi4ELi2ELi16ELb1ELb0EEEJSL_NSB_IJNSV_ISG_SD_EENSV_ISJ_SD_EEEEESM_NSB_IJlNSB_IJSD_lllEEESW_EEESM_S1S_NS1J_6fusion15FusionCallbacksIS1N_NS1T_17LinearCombinationISM_fSM_fLNS_15FloatRoundStyleE2EEESL_S1Q_JEEENSA_5SM1004TMEM4LOAD26SM100_TMEM_LOAD_16dp256b4xES14_NS15_INS16_ILi2ELi4ELi3EEES19_NSV_INSB_IJS1A_SJ_EEENSB_IJSJ_SD_EEEEEEENSA_17SM75_U32x4_LDSM_NENSA_14SM90_TMA_STOREES27_NSA_17SM90_U32x4_STSM_NENSA_39AutoVectorizingCopyWithAssumedAlignmentILi128EEEEEEvvEEEEvNT_6ParamsE --------------------------
	.section	.text._ZN7cutlass13device_kernelINS_4conv6kernel13ConvUniversalINS1_16ConvProblemShapeILNS1_8OperatorE2ELi3EEENS1_10collective14CollectiveConvINS1_47MainloopSm100TmaUmmaWarpSpecializedImplicitGemmILS5_2ELi17ELi3ELi1ELi2EN4cute5tupleIJNSA_1CILi1EEESD_SD_EEEEENSB_IJNSC_ILi64EEENSB_IJNSC_ILi128EEEEEENSB_IJNSC_ILi32EEEEEEEEENS_6half_tESM_NSA_8TiledMMAINSA_8MMA_AtomIJNSA_20SM100_MMA_F16BF16_SSISM_SM_fLi64ELi128ELNSA_4UMMA5MajorE1ELSR_1ELNSQ_7ScaleInE0ELSS_0EEEEEENSA_6LayoutISE_NSB_IJNSC_ILi0EEESW_SW_EEEEENSB_IJNSA_10UnderscoreESZ_SZ_EEEEENS7_6detail27Sm100ImplicitGemmTileTraitsINSA_13SM90_TMA_LOADENSA_14ComposedLayoutINSA_7SwizzleILi3ELi4ELi3EEENSA_18smem_ptr_flag_bitsILi16EEENSV_INSB_IJSG_NSC_ILi8EEEEEENSB_IJSD_SG_EEEEEEEvEENS13_INSA_20SM90_TMA_LOAD_IM2COLES1E_vEEEENS_8epilogue10collective18CollectiveEpilogueINS1J_23Sm100TmaWarpSpecializedILi4ELi2ELi16ELb1ELb0EEEJSL_NSB_IJNSV_ISG_SD_EENSV_ISJ_SD_EEEEESM_NSB_IJlNSB_IJSD_lllEEESW_EEESM_S1S_NS1J_6fusion15FusionCallbacksIS1N_NS1T_17LinearCombinationISM_fSM_fLNS_15FloatRoundStyleE2EEESL_S1Q_JEEENSA_5SM1004TMEM4LOAD26SM100_TMEM_LOAD_16dp256b4xES14_NS15_INS16_ILi2ELi4ELi3EEES19_NSV_INSB_IJS1A_SJ_EEENSB_IJSJ_SD_EEEEEEENSA_17SM75_U32x4_LDSM_NENSA_14SM90_TMA_STOREES27_NSA_17SM90_U32x4_STSM_NENSA_39AutoVectorizingCopyWithAssumedAlignmentILi128EEEEEEvvEEEEvNT_6ParamsE,"ax",@progbits
	.align	128
.text._ZN7cutlass13device_kernelINS_4conv6kernel13ConvUniversalINS1_16ConvProblemShapeILNS1_8OperatorE2ELi3EEENS1_10collective14CollectiveConvINS1_47MainloopSm100TmaUmmaWarpSpecializedImplicitGemmILS5_2ELi17ELi3ELi1ELi2EN4cute5tupleIJNSA_1CILi1EEESD_SD_EEEEENSB_IJNSC_ILi64EEENSB_IJNSC_ILi128EEEEEENSB_IJNSC_ILi32EEEEEEEEENS_6half_tESM_NSA_8TiledMMAINSA_8MMA_AtomIJNSA_20SM100_MMA_F16BF16_SSISM_SM_fLi64ELi128ELNSA_4UMMA5MajorE1ELSR_1ELNSQ_7ScaleInE0ELSS_0EEEEEENSA_6LayoutISE_NSB_IJNSC_ILi0EEESW_SW_EEEEENSB_IJNSA_10UnderscoreESZ_SZ_EEEEENS7_6detail27Sm100ImplicitGemmTileTraitsINSA_13SM90_TMA_LOADENSA_14ComposedLayoutINSA_7SwizzleILi3ELi4ELi3EEENSA_18smem_ptr_flag_bitsILi16EEENSV_INSB_IJSG_NSC_ILi8EEEEEENSB_IJSD_SG_EEEEEEEvEENS13_INSA_20SM90_TMA_LOAD_IM2COLES1E_vEEEENS_8epilogue10collective18CollectiveEpilogueINS1J_23Sm100TmaWarpSpecializedILi4ELi2ELi16ELb1ELb0EEEJSL_NSB_IJNSV_ISG_SD_EENSV_ISJ_SD_EEEEESM_NSB_IJlNSB_IJSD_lllEEESW_EEESM_S1S_NS1J_6fusion15FusionCallbacksIS1N_NS1T_17LinearCombinationISM_fSM_fLNS_15FloatRoundStyleE2EEESL_S1Q_JEEENSA_5SM1004TMEM4LOAD26SM100_TMEM_LOAD_16dp256b4xES14_NS15_INS16_ILi2ELi4ELi3EEES19_NSV_INSB_IJS1A_SJ_EEENSB_IJSJ_SD_EEEEEEENSA_17SM75_U32x4_LDSM_NENSA_14SM90_TMA_STOREES27_NSA_17SM90_U32x4_STSM_NENSA_39AutoVectorizingCopyWithAssumedAlignmentILi128EEEEEEvvEEEEvNT_6ParamsE:
        .type           _ZN7cutlass13device_kernelINS_4conv6kernel13ConvUniversalINS1_16ConvProblemShapeILNS1_8OperatorE2ELi3EEENS1_10collective14CollectiveConvINS1_47MainloopSm100TmaUmmaWarpSpecializedImplicitGemmILS5_2ELi17ELi3ELi1ELi2EN4cute5tupleIJNSA_1CILi1EEESD_SD_EEEEENSB_IJNSC_ILi64EEENSB_IJNSC_ILi128EEEEEENSB_IJNSC_ILi32EEEEEEEEENS_6half_tESM_NSA_8TiledMMAINSA_8MMA_AtomIJNSA_20SM100_MMA_F16BF16_SSISM_SM_fLi64ELi128ELNSA_4UMMA5MajorE1ELSR_1ELNSQ_7ScaleInE0ELSS_0EEEEEENSA_6LayoutISE_NSB_IJNSC_ILi0EEESW_SW_EEEEENSB_IJNSA_10UnderscoreESZ_SZ_EEEEENS7_6detail27Sm100ImplicitGemmTileTraitsINSA_13SM90_TMA_LOADENSA_14ComposedLayoutINSA_7SwizzleILi3ELi4ELi3EEENSA_18smem_ptr_flag_bitsILi16EEENSV_INSB_IJSG_NSC_ILi8EEEEEENSB_IJSD_SG_EEEEEEEvEENS13_INSA_20SM90_TMA_LOAD_IM2COLES1E_vEEEENS_8epilogue10collective18CollectiveEpilogueINS1J_23Sm100TmaWarpSpecializedILi4ELi2ELi16ELb1ELb0EEEJSL_NSB_IJNSV_ISG_SD_EENSV_ISJ_SD_EEEEESM_NSB_IJlNSB_IJSD_lllEEESW_EEESM_S1S_NS1J_6fusion15FusionCallbacksIS1N_NS1T_17LinearCombinationISM_fSM_fLNS_15FloatRoundStyleE2EEESL_S1Q_JEEENSA_5SM1004TMEM4LOAD26SM100_TMEM_LOAD_16dp256b4xES14_NS15_INS16_ILi2ELi4ELi3EEES19_NSV_INSB_IJS1A_SJ_EEENSB_IJSJ_SD_EEEEEEENSA_17SM75_U32x4_LDSM_NENSA_14SM90_TMA_STOREES27_NSA_17SM90_U32x4_STSM_NENSA_39AutoVectorizingCopyWithAssumedAlignmentILi128EEEEEEvvEEEEvNT_6ParamsE,@function
        .size           _ZN7cutlass13device_kernelINS_4conv6kernel13ConvUniversalINS1_16ConvProblemShapeILNS1_8OperatorE2ELi3EEENS1_10collective14CollectiveConvINS1_47MainloopSm100TmaUmmaWarpSpecializedImplicitGemmILS5_2ELi17ELi3ELi1ELi2EN4cute5tupleIJNSA_1CILi1EEESD_SD_EEEEENSB_IJNSC_ILi64EEENSB_IJNSC_ILi128EEEEEENSB_IJNSC_ILi32EEEEEEEEENS_6half_tESM_NSA_8TiledMMAINSA_8MMA_AtomIJNSA_20SM100_MMA_F16BF16_SSISM_SM_fLi64ELi128ELNSA_4UMMA5MajorE1ELSR_1ELNSQ_7ScaleInE0ELSS_0EEEEEENSA_6LayoutISE_NSB_IJNSC_ILi0EEESW_SW_EEEEENSB_IJNSA_10UnderscoreESZ_SZ_EEEEENS7_6detail27Sm100ImplicitGemmTileTraitsINSA_13SM90_TMA_LOADENSA_14ComposedLayoutINSA_7SwizzleILi3ELi4ELi3EEENSA_18smem_ptr_flag_bitsILi16EEENSV_INSB_IJSG_NSC_ILi8EEEEEENSB_IJSD_SG_EEEEEEEvEENS13_INSA_20SM90_TMA_LOAD_IM2COLES1E_vEEEENS_8epilogue10collective18CollectiveEpilogueINS1J_23Sm100TmaWarpSpecializedILi4ELi2ELi16ELb1ELb0EEEJSL_NSB_IJNSV_ISG_SD_EENSV_ISJ_SD_EEEEESM_NSB_IJlNSB_IJSD_lllEEESW_EEESM_S1S_NS1J_6fusion15FusionCallbacksIS1N_NS1T_17LinearCombinationISM_fSM_fLNS_15FloatRoundStyleE2EEESL_S1Q_JEEENSA_5SM1004TMEM4LOAD26SM100_TMEM_LOAD_16dp256b4xES14_NS15_INS16_ILi2ELi4ELi3EEES19_NSV_INSB_IJS1A_SJ_EEENSB_IJSJ_SD_EEEEEEENSA_17SM75_U32x4_LDSM_NENSA_14SM90_TMA_STOREES27_NSA_17SM90_U32x4_STSM_NENSA_39AutoVectorizingCopyWithAssumedAlignmentILi128EEEEEEvvEEEEvNT_6ParamsE,(.L_x_206 - _ZN7cutlass13device_kernelINS_4conv6kernel13ConvUniversalINS1_16ConvProblemShapeILNS1_8OperatorE2ELi3EEENS1_10collective14CollectiveConvINS1_47MainloopSm100TmaUmmaWarpSpecializedImplicitGemmILS5_2ELi17ELi3ELi1ELi2EN4cute5tupleIJNSA_1CILi1EEESD_SD_EEEEENSB_IJNSC_ILi64EEENSB_IJNSC_ILi128EEEEEENSB_IJNSC_ILi32EEEEEEEEENS_6half_tESM_NSA_8TiledMMAINSA_8MMA_AtomIJNSA_20SM100_MMA_F16BF16_SSISM_SM_fLi64ELi128ELNSA_4UMMA5MajorE1ELSR_1ELNSQ_7ScaleInE0ELSS_0EEEEEENSA_6LayoutISE_NSB_IJNSC_ILi0EEESW_SW_EEEEENSB_IJNSA_10UnderscoreESZ_SZ_EEEEENS7_6detail27Sm100ImplicitGemmTileTraitsINSA_13SM90_TMA_LOADENSA_14ComposedLayoutINSA_7SwizzleILi3ELi4ELi3EEENSA_18smem_ptr_flag_bitsILi16EEENSV_INSB_IJSG_NSC_ILi8EEEEEENSB_IJSD_SG_EEEEEEEvEENS13_INSA_20SM90_TMA_LOAD_IM2COLES1E_vEEEENS_8epilogue10collective18CollectiveEpilogueINS1J_23Sm100TmaWarpSpecializedILi4ELi2ELi16ELb1ELb0EEEJSL_NSB_IJNSV_ISG_SD_EENSV_ISJ_SD_EEEEESM_NSB_IJlNSB_IJSD_lllEEESW_EEESM_S1S_NS1J_6fusion15FusionCallbacksIS1N_NS1T_17LinearCombinationISM_fSM_fLNS_15FloatRoundStyleE2EEESL_S1Q_JEEENSA_5SM1004TMEM4LOAD26SM100_TMEM_LOAD_16dp256b4xES14_NS15_INS16_ILi2ELi4ELi3EEES19_NSV_INSB_IJS1A_SJ_EEENSB_IJSJ_SD_EEEEEEENSA_17SM75_U32x4_LDSM_NENSA_14SM90_TMA_STOREES27_NSA_17SM90_U32x4_STSM_NENSA_39AutoVectorizingCopyWithAssumedAlignmentILi128EEEEEEvvEEEEvNT_6ParamsE)
        .other          _ZN7cutlass13device_kernelINS_4conv6kernel13ConvUniversalINS1_16ConvProblemShapeILNS1_8OperatorE2ELi3EEENS1_10collective14CollectiveConvINS1_47MainloopSm100TmaUmmaWarpSpecializedImplicitGemmILS5_2ELi17ELi3ELi1ELi2EN4cute5tupleIJNSA_1CILi1EEESD_SD_EEEEENSB_IJNSC_ILi64EEENSB_IJNSC_ILi128EEEEEENSB_IJNSC_ILi32EEEEEEEEENS_6half_tESM_NSA_8TiledMMAINSA_8MMA_AtomIJNSA_20SM100_MMA_F16BF16_SSISM_SM_fLi64ELi128ELNSA_4UMMA5MajorE1ELSR_1ELNSQ_7ScaleInE0ELSS_0EEEEEENSA_6LayoutISE_NSB_IJNSC_ILi0EEESW_SW_EEEEENSB_IJNSA_10UnderscoreESZ_SZ_EEEEENS7_6detail27Sm100ImplicitGemmTileTraitsINSA_13SM90_TMA_LOADENSA_14ComposedLayoutINSA_7SwizzleILi3ELi4ELi3EEENSA_18smem_ptr_flag_bitsILi16EEENSV_INSB_IJSG_NSC_ILi8EEEEEENSB_IJSD_SG_EEEEEEEvEENS13_INSA_20SM90_TMA_LOAD_IM2COLES1E_vEEEENS_8epilogue10collective18CollectiveEpilogueINS1J_23Sm100TmaWarpSpecializedILi4ELi2ELi16ELb1ELb0EEEJSL_NSB_IJNSV_ISG_SD_EENSV_ISJ_SD_EEEEESM_NSB_IJlNSB_IJSD_lllEEESW_EEESM_S1S_NS1J_6fusion15FusionCallbacksIS1N_NS1T_17LinearCombinationISM_fSM_fLNS_15FloatRoundStyleE2EEESL_S1Q_JEEENSA_5SM1004TMEM4LOAD26SM100_TMEM_LOAD_16dp256b4xES14_NS15_INS16_ILi2ELi4ELi3EEES19_NSV_INSB_IJS1A_SJ_EEENSB_IJSJ_SD_EEEEEEENSA_17SM75_U32x4_LDSM_NENSA_14SM90_TMA_STOREES27_NSA_17SM90_U32x4_STSM_NENSA_39AutoVectorizingCopyWithAssumedAlignmentILi128EEEEEEvvEEEEvNT_6ParamsE,@"STO_CUDA_ENTRY STV_DEFAULT"
_ZN7cutlass13device_kernelINS_4conv6kernel13ConvUniversalINS1_16ConvProblemShapeILNS1_8OperatorE2ELi3EEENS1_10collective14CollectiveConvINS1_47MainloopSm100TmaUmmaWarpSpecializedImplicitGemmILS5_2ELi17ELi3ELi1ELi2EN4cute5tupleIJNSA_1CILi1EEESD_SD_EEEEENSB_IJNSC_ILi64EEENSB_IJNSC_ILi128EEEEEENSB_IJNSC_ILi32EEEEEEEEENS_6half_tESM_NSA_8TiledMMAINSA_8MMA_AtomIJNSA_20SM100_MMA_F16BF16_SSISM_SM_fLi64ELi128ELNSA_4UMMA5MajorE1ELSR_1ELNSQ_7ScaleInE0ELSS_0EEEEEENSA_6LayoutISE_NSB_IJNSC_ILi0EEESW_SW_EEEEENSB_IJNSA_10UnderscoreESZ_SZ_EEEEENS7_6detail27Sm100ImplicitGemmTileTraitsINSA_13SM90_TMA_LOADENSA_14ComposedLayoutINSA_7SwizzleILi3ELi4ELi3EEENSA_18smem_ptr_flag_bitsILi16EEENSV_INSB_IJSG_NSC_ILi8EEEEEENSB_IJSD_SG_EEEEEEEvEENS13_INSA_20SM90_TMA_LOAD_IM2COLES1E_vEEEENS_8epilogue10collective18CollectiveEpilogueINS1J_23Sm100TmaWarpSpecializedILi4ELi2ELi16ELb1ELb0EEEJSL_NSB_IJNSV_ISG_SD_EENSV_ISJ_SD_EEEEESM_NSB_IJlNSB_IJSD_lllEEESW_EEESM_S1S_NS1J_6fusion15FusionCallbacksIS1N_NS1T_17LinearCombinationISM_fSM_fLNS_15FloatRoundStyleE2EEESL_S1Q_JEEENSA_5SM1004TMEM4LOAD26SM100_TMEM_LOAD_16dp256b4xES14_NS15_INS16_ILi2ELi4ELi3EEES19_NSV_INSB_IJS1A_SJ_EEENSB_IJSJ_SD_EEEEEEENSA_17SM75_U32x4_LDSM_NENSA_14SM90_TMA_STOREES27_NSA_17SM90_U32x4_STSM_NENSA_39AutoVectorizingCopyWithAssumedAlignmentILi128EEEEEEvvEEEEvNT_6ParamsE:
[----:B------:R-:W1:Y:S01]  /*0000*/  LDC R1, c[0x0][0x37c] ;  /* 0x0000df00ff017b82 */ /* 0x000e620000000800 */
[----:B------:R-:W2:Y:S01]  /*0010*/  S2R R54, SR_TID.X ;  /* 0x0000000000367919 */ /* 0x000ea20000002100 */
[----:B------:R-:W3:Y:S01]  /*0020*/  LDCU.64 UR8, c[0x0][0x990] ;  /* 0x00013200ff0877ac */ /* 0x000ee20008000a00 */
[----:B-1----:R-:W-:Y:S01]  /*0030*/  VIADD R1, R1, 0xfffffff8 ;  /* 0xfffffff801017836 */ /* 0x002fe20000000000 */
[----:B------:R-:W-:Y:S02]  /*0040*/  PRMT R55, RZ, 0x7610, R55 ;  /* 0x00007610ff377816 */ /* 0x000fe40000000037 */
[----:B------:R-:W-:Y:S01]  /*0050*/  ELECT P3, URZ, PT ;  /* 0x0000000000ff782f */ /* 0x000fe20003860000 */
[----:B---3--:R-:W-:-:S04]  /*0060*/  UISETP.NE.U32.AND UP0, UPT, UR8, URZ, UPT ;  /* 0x000000ff0800728c */ /* 0x008fc8000bf05070 */
[----:B------:R-:W-:Y:S01]  /*0070*/  UISETP.NE.AND.EX UP0, UPT, UR9, URZ, UPT, UP0 ;  /* 0x000000ff0900728c */ /* 0x000fe2000bf05300 */
[----:B--2---:R-:W-:-:S05]  /*0080*/  SHF.R.U32.HI R56, RZ, 0x5, R54 ;  /* 0x00000005ff387819 */ /* 0x004fca0000011636 */
[----:B------:R-:W1:Y:S02]  /*0090*/  SHFL.IDX PT, R0, R56, RZ, 0x1f ;  /* 0x00001fff38007589 */ /* 0x000e6400000e0000 */
[----:B-1----:R-:W-:Y:S01]  /*00a0*/  R2UR UR18, R0 ;  /* 0x00000000001272ca */ /* 0x002fe200000e0000 */
[----:B------:R-:W-:-:S14]  /*00b0*/  BRA.U UP0, `(.L_x_0) ;  /* 0x0000000100307547 */ /* 0x000fdc000b800000 */
[----:B------:R-:W1:Y:S02]  /*00c0*/  LDCU.64 UR4, c[0x0][0x988] ;  /* 0x00013100ff0477ac */ /* 0x000e640008000a00 */
[----:B-1----:R-:W-:-:S04]  /*00d0*/  UISETP.NE.U32.AND UP0, UPT, UR4, URZ, UPT ;  /* 0x000000ff0400728c */ /* 0x002fc8000bf05070 */
[----:B------:R-:W-:-:S09]  /*00e0*/  UISETP.NE.AND.EX UP0, UPT, UR5, URZ, UPT, UP0 ;  /* 0x000000ff0500728c */ /* 0x000fd2000bf05300 */
[----:B------:R-:W-:Y:S05]  /*00f0*/  BRA.U !UP0, `(.L_x_1) ;  /* 0x0000000108147547 */ /* 0x000fea000b800000 */
[----:B------:R-:W1:Y:S01]  /*0100*/  LDC.64 R2, c[0x0][0x988] ;  /* 0x00026200ff027b82 */ /* 0x000e620000000a00 */
[----:B------:R-:W1:Y:S02]  /*0110*/  LDCU.64 UR4, c[0x0][0x358] ;  /* 0x00006b00ff0477ac */ /* 0x000e640008000a00 */
[----:B-1----:R1:W5:Y:S01]  /*0120*/  LDG.E R27, desc[UR4][R2.64] ;  /* 0x00000004021b7981 */ /* 0x002362000c1e1900 */
[----:B------:R-:W-:Y:S01]  /*0130*/  HFMA2 R55, -RZ, RZ, 0, 5.9604644775390625e-08 ;  /* 0x00000001ff377431 */ /* 0x000fe200000001ff */
[----:B------:R-:W-:Y:S05]  /*0140*/  BRA `(.L_x_0) ;  /* 0x00000000000c7947 */ /* 0x000fea0003800000 */
.L_x_1:
[----:B------:R-:W1:Y:S01]  /*0150*/  LDCU UR4, c[0x0][0x980] ;  /* 0x00013000ff0477ac */ /* 0x000e620008000800 */
[----:B------:R-:W-:Y:S01]  /*0160*/  HFMA2 R55, -RZ, RZ, 0, 5.9604644775390625e-08 ;  /* 0x00000001ff377431 */ /* 0x000fe200000001ff */
[----:B-1----:R-:W-:-:S07]  /*0170*/  MOV R27, UR4 ;  /* 0x00000004001b7c02 */ /* 0x002fce0008000f00 */
.L_x_0:
[----:B------:R-:W2:Y:S02]  /*0180*/  LDCU.64 UR4, c[0x0][0x9b0] ;  /* 0x00013600ff0477ac */ /* 0x000ea40008000a00 */
[----:B--2---:R-:W-:-:S04]  /*0190*/  UISETP.NE.U32.AND UP0, UPT, UR4, URZ, UPT ;  /* 0x000000ff0400728c */ /* 0x004fc8000bf05070 */
[----:B------:R-:W-:-:S09]  /*01a0*/  UISETP.NE.AND.EX UP0, UPT, UR5, URZ, UPT, UP0 ;  /* 0x000000ff0500728c */ /* 0x000fd2000bf05300 */
[----:B------:R-:W-:Y:S05]  /*01b0*/  BRA.U UP0, `(.L_x_2) ;  /* 0x0000000100287547 */ /* 0x000fea000b800000 */
[----:B------:R-:W2:Y:S02]  /*01c0*/  LDCU.64 UR4, c[0x0][0x9a8] ;  /* 0x00013500ff0477ac */ /* 0x000ea40008000a00 */
[----:B--2---:R-:W-:-:S04]  /*01d0*/  UISETP.NE.U32.AND UP0, UPT, UR4, URZ, UPT ;  /* 0x000000ff0400728c */ /* 0x004fc8000bf05070 */
[----:B------:R-:W-:-:S09]  /*01e0*/  UISETP.NE.AND.EX UP0, UPT, UR5, URZ, UPT, UP0 ;  /* 0x000000ff0500728c */ /* 0x000fd2000bf05300 */
[----:B------:R-:W-:Y:S05]  /*01f0*/  BRA.U !UP0, `(.L_x_3) ;  /* 0x0000000108107547 */ /* 0x000fea000b800000 */
[----:B------:R-:W2:Y:S01]  /*0200*/  LDC.64 R24, c[0x0][0x9a8] ;  /* 0x00026a00ff187b82 */ /* 0x000ea20000000a00 */
[----:B------:R-:W2:Y:S02]  /*0210*/  LDCU.64 UR4, c[0x0][0x358] ;  /* 0x00006b00ff0477ac */ /* 0x000ea40008000a00 */
[----:B--2---:R2:W5:Y:S01]  /*0220*/  LDG.E R24, desc[UR4][R24.64] ;  /* 0x0000000418187981 */ /* 0x004562000c1e1900 */
[----:B------:R-:W-:Y:S05]  /*0230*/  BRA `(.L_x_2) ;  /* 0x0000000000087947 */ /* 0x000fea0003800000 */
.L_x_3:
[----:B------:R-:W2:Y:S02]  /*0240*/  LDCU UR4, c[0x0][0x9a0] ;  /* 0x00013400ff0477ac */ /* 0x000ea40008000800 */
[----:B--2---:R-:W-:Y:S02]  /*0250*/  MOV R24, UR4 ;  /* 0x0000000400187c02 */ /* 0x004fe40008000f00 */
.L_x_2:
[----:B------:R-:W-:Y:S01]  /*0260*/  IMAD.U32 R0, RZ, RZ, UR18 ;  /* 0x00000012ff007e24 */ /* 0x000fe2000f8e00ff */
[----:B------:R-:W-:Y:S04]  /*0270*/  BSSY.RECONVERGENT B0, `(.L_x_4) ;  /* 0x000000c000007945 */ /* 0x000fe80003800200 */
[C---:B------:R-:W-:Y:S02]  /*0280*/  ISETP.NE.OR P1, PT, R0.reuse, 0x1, !P3 ;  /* 0x000000010000780c */ /* 0x040fe40005f25670 */
[----:B------:R-:W-:-:S11]  /*0290*/  ISETP.NE.OR P0, PT, R0, 0x3, !P3 ;  /* 0x000000030000780c */ /* 0x000fd60005f05670 */
[----:B------:R-:W-:Y:S05]  /*02a0*/  @P1 BRA `(.L_x_5) ;  /* 0x0000000000201947 */ /* 0x000fea0003800000 */
[----:B------:R-:W3:Y:S02]  /*02b0*/  LDCU.64 UR4, c[0x0][0x348] ;  /* 0x00006900ff0477ac */ /* 0x000ee40008000a00 */
[----:B---3--:R-:W-:Y:S02]  /*02c0*/  UIADD3 UR6, UP1, UPT, UR4, 0x80, URZ ;  /* 0x0000008004067890 */ /* 0x008fe4000ff3e0ff */
[----:B------:R-:W-:Y:S02]  /*02d0*/  UIADD3 UR4, UP0, UPT, UR4, 0x180, URZ ;  /* 0x0000018004047890 */ /* 0x000fe4000ff1e0ff */
[----:B------:R-:W-:Y:S02]  /*02e0*/  UIADD3.X UR7, UPT, UPT, URZ, UR5, URZ, UP1, !UPT ;  /* 0x00000005ff077290 */ /* 0x000fe40008ffe4ff */
[----:B------:R-:W-:-:S07]  /*02f0*/  UIADD3.X UR5, UPT, UPT, URZ, UR5, URZ, UP0, !UPT ;  /* 0x00000005ff057290 */ /* 0x000fce00087fe4ff */
[----:B------:R3:W-:Y:S02]  /*0300*/  UTMACCTL.PF [UR6] ;  /* 0x00000000060079b9 */ /* 0x0007e40008040000 */
[----:B------:R3:W-:Y:S02]  /*0310*/  UTMACCTL.PF [UR4] ;  /* 0x00000000040079b9 */ /* 0x0007e40008040000 */
[----:B---3--:R-:W-:Y:S01]  /*0320*/  NOP ;  /* 0x0000000000007918 */ /* 0x008fe20000000000 */
.L_x_5:
[----:B------:R-:W-:Y:S05]  /*0330*/  BSYNC.RECONVERGENT B0 ;  /* 0x0000000000007941 */ /* 0x000fea0003800200 */
.L_x_4:
[----:B------:R-:W-:Y:S04]  /*0340*/  BSSY.RECONVERGENT B0, `(.L_x_6) ;  /* 0x000000a000007945 */ /* 0x000fe80003800200 */
        /* <DEDUP_REMOVED lines=9> */
.L_x_7:
[----:B------:R-:W-:Y:S05]  /*03e0*/  BSYNC.RECONVERGENT B0 ;  /* 0x0000000000007941 */ /* 0x000fea0003800200 */
.L_x_6:
[----:B------:R-:W3:Y:S01]  /*03f0*/  LDCU.64 UR4, c[0x0][0x988] ;  /* 0x00013100ff0477ac */ /* 0x000ee20008000a00 */
[----:B------:R-:W-:Y:S02]  /*0400*/  UISETP.EQ.U32.AND UP2, UPT, UR8, URZ, UPT ;  /* 0x000000ff0800728c */ /* 0x000fe4000bf42070 */
[----:B------:R-:W-:Y:S02]  /*0410*/  UPLOP3.LUT UP3, UPT, UPT, UPT, UPT, 0x80, 0x8 ;  /* 0x000000000008789c */ /* 0x000fe40003f6f070 */
[----:B---3--:R-:W-:-:S04]  /*0420*/  UISETP.NE.U32.AND UP0, UPT, UR4, URZ, UPT ;  /* 0x000000ff0400728c */ /* 0x008fc8000bf05070 */
[----:B------:R-:W-:-:S04]  /*0430*/  UISETP.NE.AND.EX UP1, UPT, UR5, URZ, UPT, UP0 ;  /* 0x000000ff0500728c */ /* 0x000fc8000bf25300 */
[----:B------:R-:W-:-:S04]  /*0440*/  UISETP.EQ.OR.EX UP4, UPT, UR9, URZ, !UP1, UP2 ;  /* 0x000000ff0900728c */ /* 0x000fc8000cf82720 */
[----:B------:R-:W-:-:S06]  /*0450*/  UP2UR UR4, UPR, URZ, 0x10 ;  /* 0x00000010ff047883 */ /* 0x000fcc0008000000 */
[----:B------:R-:W-:Y:S01]  /*0460*/  MOV R59, UR4 ;  /* 0x00000004003b7c02 */ /* 0x000fe20008000f00 */
[----:B------:R-:W-:Y:S06]  /*0470*/  BRA.U !UP4, `(.L_x_8) ;  /* 0x000000010c207547 */ /* 0x000fec000b800000 */
[----:B------:R-:W-:Y:S01]  /*0480*/  UISETP.NE.U32.AND UP2, UPT, UR8, URZ, UPT ;  /* 0x000000ff0800728c */ /* 0x000fe2000bf45070 */
[----:B-----5:R-:W-:Y:S01]  /*0490*/  FSETP.NEU.AND P0, PT, R27, RZ, PT ;  /* 0x000000ff1b00720b */ /* 0x020fe20003f0d000 */
[----:B------:R-:W-:Y:S02]  /*04a0*/  USEL UR4, URZ, 0xffffffff, UP1 ;  /* 0xffffffffff047887 */ /* 0x000fe40008800000 */
[----:B------:R-:W-:-:S10]  /*04b0*/  UISETP.NE.AND.EX UP2, UPT, UR9, URZ, UPT, UP2 ;  /* 0x000000ff0900728c */ /* 0x000fd4000bf45320 */
[----:B------:R-:W-:Y:S01]  /*04c0*/  VOTEU.ANY UP0, P0 ;  /* 0x0000000000ff7886 */ /* 0x000fe20000000100 */
[----:B------:R-:W-:-:S04]  /*04d0*/  @!UP2 USEL UR4, URZ, 0xffffffff, UP0 ;  /* 0xffffffffff04a887 */ /* 0x000fc80008000000 */
[----:B------:R-:W-:-:S04]  /*04e0*/  ULOP3.LUT UR4, UR4, 0x1, URZ, 0xc0, !UPT ;  /* 0x0000000104047892 */ /* 0x000fc8000f8ec0ff */
[----:B------:R-:W-:-:S11]  /*04f0*/  UISETP.NE.U32.AND UP3, UPT, UR4, 0x1, UPT ;  /* 0x000000010400788c */ /* 0x000fd6000bf65070 */
.L_x_8:
[----:B-1----:R-:W1:Y:S01]  /*0500*/  SHFL.IDX PT, R2, R56, RZ, 0x1f ;  /* 0x00001fff38027589 */ /* 0x002e6200000e0000 */
[----:B------:R-:W-:-:S04]  /*0510*/  UISETP.NE.AND UP0, UPT, UR18, 0x2, UPT ;  /* 0x000000021200788c */ /* 0x000fc8000bf05270 */
[----:B------:R-:W-:Y:S01]  /*0520*/  USEL UR55, URZ, 0x1, UP0 ;  /* 0x00000001ff377887 */ /* 0x000fe20008000000 */
[----:B-1----:R-:W-:-:S13]  /*0530*/  ISETP.NE.AND P0, PT, R2, RZ, PT ;  /* 0x000000ff0200720c */ /* 0x002fda0003f05270 */
[----:B------:R-:W-:Y:S05]  /*0540*/  @P0 BRA `(.L_x_9) ;  /* 0x0000000000bc0947 */ /* 0x000fea0003800000 */
[----:B------:R-:W-:Y:S01]  /*0550*/  ELECT P0, URZ, PT ;  /* 0x0000000000ff782f */ /* 0x000fe20003800000 */
[----:B------:R-:W-:-:S12]  /*0560*/  BSSY.RECONVERGENT B0, `(.L_x_9) ;  /* 0x000002d000007945 */ /* 0x000fd80003800200 */
[----:B------:R-:W-:Y:S05]  /*0570*/  @!P0 BRA `(.L_x_10) ;  /* 0x0000000000ac8947 */ /* 0x000fea0003800000 */
[----:B------:R-:W1:Y:S01]  /*0580*/  S2UR UR4, SR_CgaCtaId ;  /* 0x00000000000479c3 */ /* 0x000e620000008800 */
[----:B------:R-:W-:Y:S01]  /*0590*/  UMOV UR5, 0x400 ;  /* 0x0000040000057882 */ /* 0x000fe20000000000 */
[----:B------:R-:W-:Y:S02]  /*05a0*/  UMOV UR6, 0x1 ;  /* 0x0000000100067882 */ /* 0x000fe40000000000 */
[----:B------:R-:W-:-:S04]  /*05b0*/  UIADD3 UR6, UPT, UPT, -UR6, 0x100000, URZ ;  /* 0x0010000006067890 */ /* 0x000fc8000fffe1ff */
[----:B------:R-:W-:Y:S02]  /*05c0*/  USHF.L.U32 UR7, UR6, 0xb, URZ ;  /* 0x0000000b06077899 */ /* 0x000fe400080006ff */
[----:B------:R-:W-:Y:S02]  /*05d0*/  USHF.L.U32 UR6, UR6, 0x1, URZ ;  /* 0x0000000106067899 */ /* 0x000fe400080006ff */
[----:B-1----:R-:W-:Y:S01]  /*05e0*/  ULEA UR4, UR4, UR5, 0x18 ;  /* 0x0000000504047291 */ /* 0x002fe2000f8ec0ff */
[----:B------:R-:W1:Y:S11]  /*05f0*/  FENCE.VIEW.ASYNC.S ;  /* 0x00000000000073c6 */ /* 0x000e760000000000 */
[----:B-1----:R1:W3:Y:S01]  /*0600*/  SYNCS.EXCH.64 URZ, [UR4], UR6 ;  /* 0x0000000604ff75b2 */ /* 0x0022e20008000100 */
[----:B------:R1:W4:Y:S01]  /*0610*/  SYNCS.EXCH.64 URZ, [UR4+0x88], UR6 ;  /* 0x0000880604ff75b2 */ /* 0x0003220008000100 */
[----:B------:R1:W1:Y:S01]  /*0620*/  SYNCS.EXCH.64 URZ, [UR4+0x8], UR6 ;  /* 0x0000080604ff75b2 */ /* 0x0002620008000100 */
        /* <DEDUP_REMOVED lines=31> */
[----:B---34-:R-:W-:Y:S01]  /*0820*/  NOP ;  /* 0x0000000000007918 */ /* 0x018fe20000000000 */
.L_x_10:
[----:B-1----:R-:W-:Y:S05]  /*0830*/  BSYNC.RECONVERGENT B0 ;  /* 0x0000000000007941 */ /* 0x002fea0003800200 */
.L_x_9:
[----:B------:R-:W1:Y:S01]  /*0840*/  SHFL.IDX PT, R2, R56, RZ, 0x1f ;  /* 0x00001fff38027589 */ /* 0x000e6200000e0000 */
[----:B------:R-:W-:Y:S01]  /*0850*/  NOP ;  /* 0x0000000000007918 */ /* 0x000fe20000000000 */
[----:B-1----:R-:W-:-:S13]  /*0860*/  ISETP.NE.AND P0, PT, R2, 0x1, PT ;  /* 0x000000010200780c */ /* 0x002fda0003f05270 */
[----:B------:R-:W-:Y:S05]  /*0870*/  @P0 BRA `(.L_x_11) ;  /* 0x0000000000580947 */ /* 0x000fea0003800000 */
[----:B------:R-:W1:Y:S01]  /*0880*/  S2UR UR4, SR_CgaCtaId ;  /* 0x00000000000479c3 */ /* 0x000e620000008800 */
[----:B------:R-:W-:Y:S01]  /*0890*/  UMOV UR5, 0x400 ;  /* 0x0000040000057882 */ /* 0x000fe20000000000 */
[----:B------:R-:W-:Y:S01]  /*08a0*/  UMOV UR8, 0x20 ;  /* 0x0000002000087882 */ /* 0x000fe20000000000 */
[----:B------:R-:W-:Y:S01]  /*08b0*/  UMOV UR6, 0x80 ;  /* 0x0000008000067882 */ /* 0x000fe20000000000 */
[----:B------:R-:W-:-:S04]  /*08c0*/  UIADD3 UR8, UPT, UPT, -UR8, 0x100000, URZ ;  /* 0x0010000008087890 */ /* 0x000fc8000fffe1ff */
[----:B------:R-:W-:Y:S02]  /*08d0*/  USHF.L.U32 UR9, UR8, 0xb, URZ ;  /* 0x0000000b08097899 */ /* 0x000fe400080006ff */
[----:B------:R-:W-:Y:S02]  /*08e0*/  USHF.L.U32 UR8, UR8, 0x1, URZ ;  /* 0x0000000108087899 */ /* 0x000fe400080006ff */
[----:B------:R-:W-:-:S04]  /*08f0*/  UIADD3 UR6, UPT, UPT, -UR6, 0x100000, URZ ;  /* 0x0010000006067890 */ /* 0x000fc8000fffe1ff */
[----:B------:R-:W-:Y:S02]  /*0900*/  USHF.L.U32 UR7, UR6, 0xb, URZ ;  /* 0x0000000b06077899 */ /* 0x000fe400080006ff */
[----:B------:R-:W-:Y:S01]  /*0910*/  USHF.L.U32 UR6, UR6, 0x1, URZ ;  /* 0x0000000106067899 */ /* 0x000fe200080006ff */
[----:B------:R-:W-:Y:S01]  /*0920*/  ELECT P0, URZ, PT ;  /* 0x0000000000ff782f */ /* 0x000fe20003800000 */
[----:B-1----:R-:W-:Y:S01]  /*0930*/  ULEA UR4, UR4, UR5, 0x18 ;  /* 0x0000000504047291 */ /* 0x002fe2000f8ec0ff */
[----:B------:R-:W1:Y:S11]  /*0940*/  FENCE.VIEW.ASYNC.S ;  /* 0x00000000000073c6 */ /* 0x000e760000000000 */
[----:B-1----:R1:W3:Y:S01]  /*0950*/  SYNCS.EXCH.64 URZ, [UR4+0x110], UR8 ;  /* 0x0001100804ff75b2 */ /* 0x0022e20008000100 */
[----:B------:R1:W4:Y:S01]  /*0960*/  SYNCS.EXCH.64 URZ, [UR4+0x130], UR6 ;  /* 0x0001300604ff75b2 */ /* 0x0003220008000100 */
[----:B------:R1:W1:Y:S01]  /*0970*/  SYNCS.EXCH.64 URZ, [UR4+0x118], UR8 ;  /* 0x0001180804ff75b2 */ /* 0x0002620008000100 */
[----:B------:R1:W1:Y:S01]  /*0980*/  SYNCS.EXCH.64 URZ, [UR4+0x138], UR6 ;  /* 0x0001380604ff75b2 */ /* 0x0002620008000100 */
[----:B------:R1:W1:Y:S01]  /*0990*/  SYNCS.EXCH.64 URZ, [UR4+0x120], UR8 ;  /* 0x0001200804ff75b2 */ /* 0x0002620008000100 */
[----:B------:R1:W1:Y:S01]  /*09a0*/  SYNCS.EXCH.64 URZ, [UR4+0x140], UR6 ;  /* 0x0001400604ff75b2 */ /* 0x0002620008000100 */
[----:B------:R1:W1:Y:S01]  /*09b0*/  SYNCS.EXCH.64 URZ, [UR4+0x128], UR8 ;  /* 0x0001280804ff75b2 */ /* 0x0002620008000100 */
[----:B------:R1:W1:Y:S01]  /*09c0*/  SYNCS.EXCH.64 URZ, [UR4+0x148], UR6 ;  /* 0x0001480604ff75b2 */ /* 0x0002620008000100 */
[----:B------:R-:W-:Y:S01]  /*09d0*/  NOP ;  /* 0x0000000000007918 */ /* 0x000fe20000000000 */
.L_x_11:
[----:B------:R-:W2:Y:S01]  /*09e0*/  SHFL.IDX PT, R2, R56, RZ, 0x1f ;  /* 0x00001fff38027589 */ /* 0x000ea200000e0000 */
[----:B------:R-:W-:Y:S01]  /*09f0*/  NOP ;  /* 0x0000000000007918 */ /* 0x000fe20000000000 */
[----:B--2---:R-:W-:-:S13]  /*0a00*/  ISETP.NE.AND P0, PT, R2, 0x3, PT ;  /* 0x000000030200780c */ /* 0x004fda0003f05270 */
[----:B------:R-:W-:Y:S05]  /*0a10*/  @P0 BRA `(.L_x_12) ;  /* 0x0000000000300947 */ /* 0x000fea0003800000 */
[----:B-1----:R-:W1:Y:S01]  /*0a20*/  S2UR UR4, SR_CgaCtaId ;  /* 0x00000000000479c3 */ /* 0x002e620000008800 */
[----:B------:R-:W-:Y:S01]  /*0a30*/  UMOV UR6, 0x400 ;  /* 0x0000040000067882 */ /* 0x000fe20000000000 */
[----:B------:R-:W-:Y:S01]  /*0a40*/  UMOV UR5, 0x20 ;  /* 0x0000002000057882 */ /* 0x000fe20000000000 */
[----:B------:R-:W-:Y:S01]  /*0a50*/  ELECT P0, URZ, PT ;  /* 0x0000000000ff782f */ /* 0x000fe20003800000 */
[----:B-1----:R-:W-:Y:S02]  /*0a60*/  ULEA UR6, UR4, UR6, 0x18 ;  /* 0x0000000604067291 */ /* 0x002fe4000f8ec0ff */
[----:B------:R-:W-:-:S04]  /*0a70*/  UIADD3 UR4, UPT, UPT, -UR5, 0x100000, URZ ;  /* 0x0010000005047890 */ /* 0x000fc8000fffe1ff */
[----:B------:R-:W-:Y:S02]  /*0a80*/  USHF.L.U32 UR5, UR4, 0xb, URZ ;  /* 0x0000000b04057899 */ /* 0x000fe400080006ff */
[----:B------:R-:W-:Y:S01]  /*0a90*/  USHF.L.U32 UR4, UR4, 0x1, URZ ;  /* 0x0000000104047899 */ /* 0x000fe200080006ff */
[----:B------:R-:W1:Y:S11]  /*0aa0*/  FENCE.VIEW.ASYNC.S ;  /* 0x00000000000073c6 */ /* 0x000e760000000000 */
[----:B-1----:R2:W1:Y:S01]  /*0ab0*/  SYNCS.EXCH.64 URZ, [UR6+0x150], UR4 ;  /* 0x0001500406ff75b2 */ /* 0x0024620008000100 */
[----:B------:R2:W1:Y:S02]  /*0ac0*/  SYNCS.EXCH.64 URZ, [UR6+0x158], UR4 ;  /* 0x0001580406ff75b2 */ /* 0x0004640008000100 */
[----:B--2---:R-:W-:Y:S01]  /*0ad0*/  NOP ;  /* 0x0000000000007918 */ /* 0x004fe20000000000 */
.L_x_12:
[----:B------:R-:W2:Y:S01]  /*0ae0*/  SHFL.IDX PT, R2, R56, RZ, 0x1f ;  /* 0x00001fff38027589 */ /* 0x000ea200000e0000 */
[----:B------:R-:W-:Y:S01]  /*0af0*/  NOP ;  /* 0x0000000000007918 */ /* 0x000fe20000000000 */
[----:B--2---:R-:W-:-:S13]  /*0b00*/  ISETP.NE.AND P0, PT, R2, 0x4, PT ;  /* 0x000000040200780c */ /* 0x004fda0003f05270 */
[----:B------:R-:W-:Y:S05]  /*0b10*/  @P0 BRA `(.L_x_13) ;  /* 0x0000000000440947 */ /* 0x000fea0003800000 */
[----:B-1----:R-:W1:Y:S01]  /*0b20*/  S2UR UR6, SR_CgaCtaId ;  /* 0x00000000000679c3 */ /* 0x002e620000008800 */
[----:B------:R-:W-:Y:S01]  /*0b30*/  UMOV UR4, 0x100 ;  /* 0x0000010000047882 */ /* 0x000fe20000000000 */
[----:B------:R-:W-:Y:S01]  /*0b40*/  UMOV UR5, 0x400 ;  /* 0x0000040000057882 */ /* 0x000fe20000000000 */
[----:B------:R-:W-:Y:S01]  /*0b50*/  USEL UR4, UR4, 0xe0, UP3 ;  /* 0x000000e004047887 */ /* 0x000fe20009800000 */
[----:B------:R-:W-:Y:S01]  /*0b60*/  UMOV UR8, 0x1 ;  /* 0x0000000100087882 */ /* 0x000fe20000000000 */
[----:B------:R-:W-:Y:S01]  /*0b70*/  ELECT P0, URZ, PT ;  /* 0x0000000000ff782f */ /* 0x000fe20003800000 */
[----:B------:R-:W-:-:S04]  /*0b80*/  UIADD3 UR8, UPT, UPT, -UR8, 0x100000, URZ ;  /* 0x0010000008087890 */ /* 0x000fc8000fffe1ff */
[----:B------:R-:W-:Y:S02]  /*0b90*/  USHF.L.U32 UR9, UR8, 0xb, URZ ;  /* 0x0000000b08097899 */ /* 0x000fe400080006ff */
[----:B------:R-:W-:Y:S02]  /*0ba0*/  USHF.L.U32 UR8, UR8, 0x1, URZ ;  /* 0x0000000108087899 */ /* 0x000fe400080006ff */
[----:B-1----:R-:W-:Y:S02]  /*0bb0*/  ULEA UR6, UR6, UR5, 0x18 ;  /* 0x0000000506067291 */ /* 0x002fe4000f8ec0ff */
[----:B------:R-:W-:-:S04]  /*0bc0*/  UIADD3 UR4, UPT, UPT, -UR4, 0x100000, URZ ;  /* 0x0010000004047890 */ /* 0x000fc8000fffe1ff */
[----:B------:R-:W-:Y:S02]  /*0bd0*/  USHF.L.U32 UR5, UR4, 0xb, URZ ;  /* 0x0000000b04057899 */ /* 0x000fe400080006ff */
[----:B------:R-:W-:Y:S01]  /*0be0*/  USHF.L.U32 UR4, UR4, 0x1, URZ ;  /* 0x0000000104047899 */ /* 0x000fe200080006ff */
[----:B------:R-:W1:Y:S03]  /*0bf0*/  FENCE.VIEW.ASYNC.S ;  /* 0x00000000000073c6 */ /* 0x000e660000000000 */
[----:B-1----:R2:W1:Y:S08]  /*0c00*/  SYNCS.EXCH.64 URZ, [UR6+0x160], UR8 ;  /* 0x0001600806ff75b2 */ /* 0x0024700008000100 */
[----:B------:R2:W1:Y:S02]  /*0c10*/  SYNCS.EXCH.64 URZ, [UR6+0x168], UR4 ;  /* 0x0001680406ff75b2 */ /* 0x0004640008000100 */
[----:B--2---:R-:W-:Y:S01]  /*0c20*/  NOP ;  /* 0x0000000000007918 */ /* 0x004fe20000000000 */
.L_x_13:
[----:B------:R-:W2:Y:S01]  /*0c30*/  SHFL.IDX PT, R2, R56, RZ, 0x1f ;  /* 0x00001fff38027589 */ /* 0x000ea200000e0000 */
[----:B------:R-:W1:Y:S01]  /*0c40*/  S2UR UR28, SR_CTAID.X ;  /* 0x00000000001c79c3 */ /* 0x000e620000002500 */
[----:B------:R-:W-:-:S07]  /*0c50*/  NOP ;  /* 0x0000000000007918 */ /* 0x000fce0000000000 */
[----:B------:R-:W1:Y:S01]  /*0c60*/  S2UR UR21, SR_CTAID.Y ;  /* 0x00000000001579c3 */ /* 0x000e620000002600 */
[----:B--2---:R-:W-:-:S13]  /*0c70*/  ISETP.NE.AND P0, PT, R2, 0x5, PT ;  /* 0x000000050200780c */ /* 0x004fda0003f05270 */
[----:B-1----:R-:W-:Y:S05]  /*0c80*/  @P0 BRA `(.L_x_14) ;  /* 0x0000000000480947 */ /* 0x002fea0003800000 */
        /* <DEDUP_REMOVED lines=13> */
[----:B-1----:R1:W2:Y:S01]  /*0d60*/  SYNCS.EXCH.64 URZ, [UR4+0x170], UR8 ;  /* 0x0001700804ff75b2 */ /* 0x0022a20008000100 */
[----:B------:R1:W1:Y:S01]  /*0d70*/  SYNCS.EXCH.64 URZ, [UR4+0x180], UR6 ;  /* 0x0001800604ff75b2 */ /* 0x0002620008000100 */
[----:B------:R1:W1:Y:S01]  /*0d80*/  SYNCS.EXCH.64 URZ, [UR4+0x178], UR8 ;  /* 0x0001780804ff75b2 */ /* 0x0002620008000100 */
[----:B------:R1:W1:Y:S01]  /*0d90*/  SYNCS.EXCH.64 URZ, [UR4+0x188], UR6 ;  /* 0x0001880604ff75b2 */ /* 0x0002620008000100 */
[----:B------:R-:W-:Y:S01]  /*0da0*/  NOP ;  /* 0x0000000000007918 */ /* 0x000fe20000000000 */
.L_x_14:
[----:B------:R-:W-:-:S05]  /*0db0*/  CS2R.32 R49, SR_CgaSize ;  /* 0x0000000000317805 */ /* 0x000fca0000008a00 */
[----:B------:R-:W-:-:S05]  /*0dc0*/  IMAD R49, R49, -0xa0, RZ ;  /* 0xffffff6031317824 */ /* 0x000fca00078e02ff */
[----:B------:R-:W-:-:S14]  /*0dd0*/  R2UR UR5, R49 ;  /* 0x00000000310572ca */ /* 0x000fdc00000e0000 */
[----:B------:R-:W3:Y:S01]  /*0de0*/  LDCU UR5, c[0x0][UR5+0x2b0] ;  /* 0x00005600050577ac */ /* 0x000ee20008000800 */
[----:B------:R-:W-:Y:S02]  /*0df0*/  I2FP.F32.U32 R49, UR28 ;  /* 0x0000001c00317c45 */ /* 0x000fe40008201000 */
[----:B------:R-:W-:-:S05]  /*0e00*/  CS2R.32 R3, SR_CgaSize ;  /* 0x0000000000037805 */ /* 0x000fca0000008a00 */
[----:B------:R-:W-:-:S06]  /*0e10*/  IMAD R3, R3, -0xa0, RZ ;  /* 0xffffff6003037824 */ /* 0x000fcc00078e02ff */
[----:B------:R-:W4:Y:S01]  /*0e20*/  LDC R3, c[0x0][R3+0x2a0] ;  /* 0x0000a80003037b82 */ /* 0x000f220000000800 */
[----:B------:R-:W-:Y:S02]  /*0e30*/  I2FP.F32.U32 R48, UR21 ;  /* 0x0000001500307c45 */ /* 0x000fe40008201000 */
[----:B------:R-:W-:-:S05]  /*0e40*/  CS2R.32 R2, SR_CgaSize ;  /* 0x0000000000027805 */ /* 0x000fca0000008a00 */
[----:B------:R-:W-:-:S05]  /*0e50*/  IMAD R2, R2, -0xa0, RZ ;  /* 0xffffff6002027824 */ /* 0x000fca00078e02ff */
[----:B-1----:R-:W-:-:S14]  /*0e60*/  R2UR UR4, R2 ;  /* 0x00000000020472ca */ /* 0x002fdc00000e0000 */
[----:B------:R-:W1:Y:S01]  /*0e70*/  LDCU UR4, c[0x0][UR4+0x2b4] ;  /* 0x00005680040477ac */ /* 0x000e620008000800 */
[----:B------:R-:W-:Y:S01]  /*0e80*/  NOP ;  /* 0x0000000000007918 */ /* 0x000fe20000000000 */
[----:B------:R-:W2:Y:S01]  /*0e90*/  LDCU UR19, c[0x0][0xc24] ;  /* 0x00018480ff1377ac */ /* 0x000ea20008000800 */
[----:B------:R-:W-:-:S05]  /*0ea0*/  CS2R.32 R2, SR_CgaSize ;  /* 0x0000000000027805 */ /* 0x000fca0000008a00 */
[----:B------:R-:W-:-:S06]  /*0eb0*/  IMAD R2, R2, -0xa0, RZ ;  /* 0xffffff6002027824 */ /* 0x000fcc00078e02ff */
[----:B------:R-:W4:Y:S01]  /*0ec0*/  LDC R2, c[0x0][R2+0x2a4] ;  /* 0x0000a90002027b82 */ /* 0x000f220000000800 */
[----:B---3--:R-:W-:-:S07]  /*0ed0*/  FMUL R49, R49, UR5 ;  /* 0x0000000531317c20 */ /* 0x008fce0008400000 */
[----:B------:R-:W3:Y:S01]  /*0ee0*/  S2UR UR50, SR_CTAID.Z ;  /* 0x00000000003279c3 */ /* 0x000ee20000002700 */
[----:B-1----:R-:W-:Y:S01]  /*0ef0*/  FMUL R48, R48, UR4 ;  /* 0x0000000430307c20 */ /* 0x002fe20008400000 */
[----:B------:R-:W1:Y:S01]  /*0f00*/  F2I.U32.TRUNC.NTZ R49, R49 ;  /* 0x0000003100317305 */ /* 0x000e62000020f000 */
[----:B--2---:R-:W-:-:S07]  /*0f10*/  UISETP.GE.AND UP0, UPT, UR19, 0x1, UPT ;  /* 0x000000011300788c */ /* 0x004fce000bf06270 */
[----:B------:R-:W2:Y:S01]  /*0f20*/  F2I.U32.TRUNC.NTZ R48, R48 ;  /* 0x0000003000307305 */ /* 0x000ea2000020f000 */
[----:B-1----:R-:W-:-:S05]  /*0f30*/  IADD3 R49, PT, PT, -R49, RZ, RZ ;  /* 0x000000ff31317210 */ /* 0x002fca0007ffe1ff */
[----:B----4-:R-:W-:Y:S01]  /*0f40*/  IMAD R49, R3, R49, UR28 ;  /* 0x0000001c03317e24 */ /* 0x010fe2000f8e0231 */
[----:B--2---:R-:W-:-:S05]  /*0f50*/  IADD3 R48, PT, PT, -R48, RZ, RZ ;  /* 0x000000ff30307210 */ /* 0x004fca0007ffe1ff */
[----:B------:R-:W-:Y:S01]  /*0f60*/  IMAD R48, R2, R48, UR21 ;  /* 0x0000001502307e24 */ /* 0x000fe2000f8e0230 */
[----:B------:R-:W-:Y:S06]  /*0f70*/  BAR.SYNC.DEFER_BLOCKING 0x0 ;  /* 0x0000000000007b1d */ /* 0x000fec0000010000 */
[----:B---3--:R-:W-:Y:S05]  /*0f80*/  BRA.U !UP0, `(.L_x_15) ;  /* 0x0000000108d47547 */ /* 0x008fea000b800000 */
[----:B------:R-:W1:Y:S01]  /*0f90*/  LDCU.128 UR24, c[0x0][0xc10] ;  /* 0x00018200ff1877ac */ /* 0x000e620008000c00 */
[----:B------:R-:W2:Y:S01]  /*0fa0*/  LDCU UR6, c[0x0][0x370] ;  /* 0x00006e00ff0677ac */ /* 0x000ea20008000800 */
[----:B------:R-:W3:Y:S01]  /*0fb0*/  LDCU UR4, c[0x0][0x374] ;  /* 0x00006e80ff0477ac */ /* 0x000ee20008000800 */
[----:B------:R-:W4:Y:S01]  /*0fc0*/  LDCU UR20, c[0x0][0xc0c] ;  /* 0x00018180ff1477ac */ /* 0x000f220008000800 */
[----:B------:R-:W4:Y:S01]  /*0fd0*/  LDCU UR5, c[0x0][0xc20] ;  /* 0x00018400ff0577ac */ /* 0x000f220008000800 */
[----:B------:R-:W4:Y:S01]  /*0fe0*/  LDCU.64 UR16, c[0x0][0xc28] ;  /* 0x00018500ff1077ac */ /* 0x000f220008000a00 */
[----:B-1----:R-:W-:Y:S02]  /*0ff0*/  UISETP.NE.AND UP0, UPT, UR26, 0x1, UPT ;  /* 0x000000011a00788c */ /* 0x002fe4000bf05270 */
[----:B---3--:R-:W-:Y:S02]  /*1000*/  UIMAD.WIDE.U32 UR8, UR4, UR27, URZ ;  /* 0x0000001b040872a5 */ /* 0x008fe4000f8e00ff */
[----:B--2---:R-:W-:-:S02]  /*1010*/  UIMAD.WIDE.U32 UR10, UR6, UR24, URZ ;  /* 0x00000018060a72a5 */ /* 0x004fc4000f8e00ff */
[----:B----4-:R-:W-:Y:S02]  /*1020*/  UISETP.NE.AND UP2, UPT, UR20, 0x1, UPT ;  /* 0x000000011400788c */ /* 0x010fe4000bf45270 */
[----:B------:R-:W-:Y:S01]  /*1030*/  UISETP.NE.AND UP4, UPT, UR19, 0x1, UPT ;  /* 0x000000011300788c */ /* 0x000fe2000bf85270 */
[----:B------:R-:W-:Y:S02]  /*1040*/  UMOV UR8, UR9 ;  /* 0x0000000900087c82 */ /* 0x000fe40008000000 */
[----:B------:R-:W-:Y:S01]  /*1050*/  UMOV UR10, UR11 ;  /* 0x0000000b000a7c82 */ /* 0x000fe20008000000 */
[----:B------:R-:W-:Y:S02]  /*1060*/  @UP0 USHF.R.U32.HI UR4, URZ, UR5, UR8 ;  /* 0x00000005ff040299 */ /* 0x000fe40008011608 */
[----:B------:R-:W-:Y:S02]  /*1070*/  UIMAD.WIDE.U32 UR12, UR21, UR27, URZ ;  /* 0x0000001b150c72a5 */ /* 0x000fe4000f8e00ff */
[----:B------:R-:W-:-:S02]  /*1080*/  UIMAD.WIDE.U32 UR8, UR4, UR16, URZ ;  /* 0x00000010040872a5 */ /* 0x000fc4000f8e00ff */
[----:B------:R-:W-:Y:S02]  /*1090*/  @UP2 USHF.R.U32.HI UR6, URZ, UR25, UR10 ;  /* 0x00000019ff062299 */ /* 0x000fe4000801160a */
[----:B------:R-:W-:Y:S02]  /*10a0*/  UIMAD.WIDE.U32 UR14, UR28, UR24, URZ ;  /* 0x000000181c0e72a5 */ /* 0x000fe4000f8e00ff */
[----:B------:R-:W-:Y:S01]  /*10b0*/  UIMAD.WIDE.U32 UR10, UR6, UR16, URZ ;  /* 0x00000010060a72a5 */ /* 0x000fe2000f8e00ff */
[----:B------:R-:W-:Y:S01]  /*10c0*/  UMOV UR12, UR13 ;  /* 0x0000000d000c7c82 */ /* 0x000fe20008000000 */
[----:B------:R-:W-:Y:S01]  /*10d0*/  UMOV UR8, UR9 ;  /* 0x0000000900087c82 */ /* 0x000fe20008000000 */
[----:B------:R-:W-:Y:S02]  /*10e0*/  USHF.R.U32.HI UR12, URZ, UR5, UR12 ;  /* 0x00000005ff0c7299 */ /* 0x000fe4000801160c */
[----:B------:R-:W-:Y:S01]  /*10f0*/  @UP4 USHF.R.U32.HI UR4, URZ, UR17, UR8 ;  /* 0x00000011ff044299 */ /* 0x000fe20008011608 */
[----:B------:R-:W-:Y:S01]  /*1100*/  UMOV UR14, UR15 ;  /* 0x0000000f000e7c82 */ /* 0x000fe20008000000 */
[----:B------:R-:W-:Y:S01]  /*1110*/  UMOV UR10, UR11 ;  /* 0x0000000b000a7c82 */ /* 0x000fe20008000000 */
[----:B------:R-:W-:-:S02]  /*1120*/  USHF.R.U32.HI UR14, URZ, UR25, UR14 ;  /* 0x00000019ff0e7299 */ /* 0x000fc4000801160e */
[----:B------:R-:W-:Y:S02]  /*1130*/  USEL UR5, UR21, UR12, !UP0 ;  /* 0x0000000c15057287 */ /* 0x000fe4000c000000 */
[----:B------:R-:W-:Y:S02]  /*1140*/  @UP4 USHF.R.U32.HI UR6, URZ, UR17, UR10 ;  /* 0x00000011ff064299 */ /* 0x000fe4000801160a */
[----:B------:R-:W-:Y:S02]  /*1150*/  UIMAD UR7, UR4, UR19, URZ ;  /* 0x00000013040772a4 */ /* 0x000fe4000f8e02ff */
[----:B------:R-:W-:Y:S02]  /*1160*/  USEL UR4, UR28, UR14, !UP2 ;  /* 0x0000000e1c047287 */ /* 0x000fe4000d000000 */
[----:B------:R-:W-:Y:S02]  /*1170*/  UIMAD UR10, UR6, UR19, URZ ;  /* 0x00000013060a72a4 */ /* 0x000fe4000f8e02ff */
[----:B------:R-:W-:-:S02]  /*1180*/  UISETP.GE.AND UP0, UPT, UR5, UR7, UPT ;  /* 0x000000070500728c */ /* 0x000fc4000bf06270 */
[----:B------:R-:W-:Y:S02]  /*1190*/  UIMAD.WIDE.U32 UR8, UR5, UR16, URZ ;  /* 0x00000010050872a5 */ /* 0x000fe4000f8e00ff */
[----:B------:R-:W-:Y:S02]  /*11a0*/  UISETP.GE.OR UP0, UPT, UR4, UR10, UP0 ;  /* 0x0000000a0400728c */ /* 0x000fe40008706670 */
[----:B------:R-:W-:Y:S02]  /*11b0*/  UIMAD.WIDE.U32 UR10, UR4, UR16, URZ ;  /* 0x00000010040a72a5 */ /* 0x000fe4000f8e00ff */
[----:B------:R-:W-:Y:S01]  /*11c0*/  UIADD3 UR10, UPT, UPT, -UR4, URZ, URZ ;  /* 0x000000ff040a7290 */ /* 0x000fe2000fffe1ff */
[----:B------:R-:W-:Y:S01]  /*11d0*/  UMOV UR8, UR9 ;  /* 0x0000000900087c82 */ /* 0x000fe20008000000 */
[----:B------:R-:W-:Y:S02]  /*11e0*/  UIADD3 UR9, UPT, UPT, -UR5, URZ, URZ ;  /* 0x000000ff05097290 */ /* 0x000fe4000fffe1ff */
[----:B------:R-:W-:-:S03]  /*11f0*/  USHF.R.U32.HI UR8, URZ, UR17, UR8 ;  /* 0x00000011ff087299 */ /* 0x000fc60008011608 */
[----:B------:R-:W-:Y:S01]  /*1200*/  @!UP0 UMOV UR7, UR11 ;  /* 0x0000000b00078c82 */ /* 0x000fe20008000000 */
[----:B------:R-:W-:Y:S02]  /*1210*/  UIMAD UR21, UR26, UR9, UR21 ;  /* 0x000000091a1572a4 */ /* 0x000fe4000f8e0215 */
[----:B------:R-:W-:Y:S02]  /*1220*/  USEL UR8, UR5, UR8, !UP4 ;  /* 0x0000000805087287 */ /* 0x000fe4000e000000 */
[----:B------:R-:W-:Y:S02]  /*1230*/  @!UP0 USHF.R.U32.HI UR7, URZ, UR17, UR7 ;  /* 0x00000011ff078299 */ /* 0x000fe40008011607 */
[----:B------:R-:W-:Y:S02]  /*1240*/  UIADD3 UR9, UPT, UPT, -UR8, URZ, URZ ;  /* 0x000000ff08097290 */ /* 0x000fe4000fffe1ff */
[----:B------:R-:W-:Y:S02]  /*1250*/  @!UP0 USEL UR7, UR4, UR7, !UP4 ;  /* 0x0000000704078287 */ /* 0x000fe4000e000000 */
[----:B------:R-:W-:-:S02]  /*1260*/  UIMAD UR9, UR19, UR9, UR5 ;  /* 0x00000009130972a4 */ /* 0x000fc4000f8e0205 */
[----:B------:R-:W-:Y:S02]  /*1270*/  @!UP0 UIADD3 UR8, UPT, UPT, UR8, -UR7, URZ ;  /* 0x8000000708088290 */ /* 0x000fe4000fffe0ff */
[----:B------:R-:W-:Y:S02]  /*1280*/  @!UP0 UIMAD UR7, UR9, UR6, UR7 ;  /* 0x00000006090782a4 */ /* 0x000fe4000f8e0207 */
[----:B------:R-:W-:Y:S02]  /*1290*/  @!UP0 UIMAD UR5, UR8, UR19, UR4 ;  /* 0x00000013080582a4 */ /* 0x000fe4000f8e0204 */
[----:B------:R-:W-:Y:S02]  /*12a0*/  UIMAD UR6, UR20, UR10, UR28 ;  /* 0x0000000a140672a4 */ /* 0x000fe4000f8e021c */
[----:B------:R-:W-:Y:S01]  /*12b0*/  UIMAD UR21, UR5, UR26, UR21 ;  /* 0x0000001a051572a4 */ /* 0x000fe2000f8e0215 */
[----:B------:R-:W-:Y:S02]  /*12c0*/  @!UP0 UMOV UR4, UR7 ;  /* 0x0000000700048c82 */ /* 0x000fe40008000000 */
[----:B------:R-:W-:-:S12]  /*12d0*/  UIMAD UR28, UR4, UR20, UR6 ;  /* 0x00000014041c72a4 */ /* 0x000fd8000f8e0206 */
.L_x_15:
[----:B------:R-:W1:Y:S02]  /*12e0*/  LDCU UR4, c[0x0][0xc30] ;  /* 0x00018600ff0477ac */ /* 0x000e640008000800 */
[----:B-1----:R-:W-:-:S09]  /*12f0*/  UISETP.NE.AND UP0, UPT, UR4, 0x1, UPT ;  /* 0x000000010400788c */ /* 0x002fd2000bf05270 */
[----:B------:R-:W-:Y:S05]  /*1300*/  BRA.U UP0, `(.L_x_16) ;  /* 0x0000000100447547 */ /* 0x000fea000b800000 */
[----:B------:R-:W1:Y:S01]  /*1310*/  LDCU.128 UR8, c[0x0][0xc10] ;  /* 0x00018200ff0877ac */ /* 0x000e620008000c00 */
[----:B------:R-:W2:Y:S01]  /*1320*/  LDCU UR12, c[0x0][0xc0c] ;  /* 0x00018180ff0c77ac */ /* 0x000ea20008000800 */
[----:B------:R-:W3:Y:S01]  /*1330*/  LDCU UR13, c[0x0][0xc20] ;  /* 0x00018400ff0d77ac */ /* 0x000ee20008000800 */
[----:B-1----:R-:W-:Y:S02]  /*1340*/  UIMAD.WIDE.U32 UR6, UR28, UR8, URZ ;  /* 0x000000081c0672a5 */ /* 0x002fe4000f8e00ff */
[----:B------:R-:W-:Y:S02]  /*1350*/  UIMAD.WIDE.U32 UR4, UR21, UR11, URZ ;  /* 0x0000000b150472a5 */ /* 0x000fe4000f8e00ff */
[----:B--2---:R-:W-:Y:S02]  /*1360*/  UISETP.NE.AND UP2, UPT, UR12, 0x1, UPT ;  /* 0x000000010c00788c */ /* 0x004fe4000bf45270 */
[----:B------:R-:W-:Y:S01]  /*1370*/  UISETP.NE.AND UP0, UPT, UR10, 0x1, UPT ;  /* 0x000000010a00788c */ /* 0x000fe2000bf05270 */
[----:B------:R-:W-:-:S02]  /*1380*/  UMOV UR6, UR7 ;  /* 0x0000000700067c82 */ /* 0x000fc40008000000 */
[----:B------:R-:W-:Y:S01]  /*1390*/  UMOV UR4, UR5 ;  /* 0x0000000500047c82 */ /* 0x000fe20008000000 */
[----:B------:R-:W-:Y:S02]  /*13a0*/  USHF.R.U32.HI UR6, URZ, UR9, UR6 ;  /* 0x00000009ff067299 */ /* 0x000fe40008011606 */
[----:B---3--:R-:W-:Y:S02]  /*13b0*/  USHF.R.U32.HI UR4, URZ, UR13, UR4 ;  /* 0x0000000dff047299 */ /* 0x008fe40008011604 */
[----:B------:R-:W-:Y:S02]  /*13c0*/  USEL UR5, UR28, UR6, !UP2 ;  /* 0x000000061c057287 */ /* 0x000fe4000d000000 */
[----:B------:R-:W-:-:S04]  /*13d0*/  USEL UR4, UR21, UR4, !UP0 ;  /* 0x0000000415047287 */ /* 0x000fc8000c000000 */
[----:B------:R-:W-:Y:S02]  /*13e0*/  UIADD3 UR6, UPT, UPT, UR5, -UR4, URZ ;  /* 0x8000000405067290 */ /* 0x000fe4000fffe0ff */
[----:B------:R-:W-:Y:S02]  /*13f0*/  UIADD3 UR4, UPT, UPT, -UR5, UR4, URZ ;  /* 0x0000000405047290 */ /* 0x000fe4000fffe1ff */
[----:B------:R-:W-:Y:S02]  /*1400*/  UIMAD UR21, UR6, UR10, UR21 ;  /* 0x0000000a061572a4 */ /* 0x000fe4000f8e0215 */
[----:B------:R-:W-:-:S12]  /*1410*/  UIMAD UR28, UR4, UR12, UR28 ;  /* 0x0000000c041c72a4 */ /* 0x000fd8000f8e021c */
.L_x_16:
[----:B------:R-:W-:Y:S01]  /*1420*/  BAR.SYNC.DEFER_BLOCKING 0x0 ;  /* 0x0000000000007b1d */ /* 0x000fe20000010000 */
[----:B------:R-:W-:Y:S01]  /*1430*/  UISETP.NE.AND UP0, UPT, UR18, 0x2, UPT ;  /* 0x000000021200788c */ /* 0x000fe2000bf05270 */
[----:B------:R-:W-:Y:S02]  /*1440*/  ISETP.NE.OR P3, PT, R0, 0x2, !P3 ;  /* 0x000000020000780c */ /* 0x000fe40005f65670 */
[----:B------:R-:W-:Y:S02]  /*1450*/  LOP3.LUT R0, R54, 0x1f, RZ, 0xc0, !PT ;  /* 0x0000001f36007812 */ /* 0x000fe400078ec0ff */
[----:B------:R-:W1:Y:S04]  /*1460*/  LDCU UR39, c[0x0][0xc24] ;  /* 0x00018480ff2777ac */ /* 0x000e680008000800 */
[----:B------:R-:W-:Y:S05]  /*1470*/  BRA.U UP0, `(.L_x_17) ;  /* 0x0000002500a07547 */ /* 0x000fea000b800000 */
[----:B------:R-:W2:Y:S01]  /*1480*/  LDCU UR7, c[0x0][0x394] ;  /* 0x00007280ff0777ac */ /* 0x000ea20008000800 */
[----:B------:R-:W-:Y:S01]  /*1490*/  PLOP3.LUT P1, PT, PT, PT, UP3, 0x80, 0x8 ;  /* 0x000000000008781c */ /* 0x000fe20003f2f038 */
[----:B------:R-:W-:Y:S01]  /*14a0*/  IMAD.MOV.U32 R2, RZ, RZ, RZ ;  /* 0x000000ffff027224 */ /* 0x000fe200078e00ff */
[----:B------:R-:W-:Y:S01]  /*14b0*/  ISETP.EQ.OR P2, PT, R0, RZ, P3 ;  /* 0x000000ff0000720c */ /* 0x000fe20001f42670 */
[----:B------:R-:W3:Y:S01]  /*14c0*/  LDCU UR6, c[0x0][0x5d8] ;  /* 0x0000bb00ff0677ac */ /* 0x000ee20008000800 */
[----:B------:R-:W-:Y:S01]  /*14d0*/  PLOP3.LUT P1, PT, P1, PT, PT, 0x8, 0x80 ;  /* 0x000000000080781c */ /* 0x000fe20000f2e170 */
[----:B------:R-:W4:Y:S01]  /*14e0*/  LDCU UR64, c[0x0][0x370] ;  /* 0x00006e00ff4077ac */ /* 0x000f220008000800 */
[----:B------:R-:W1:Y:S01]  /*14f0*/  LDCU.64 UR54, c[0x0][0x348] ;  /* 0x00006900ff3677ac */ /* 0x000e620008000a00 */
[----:B------:R-:W1:Y:S01]  /*1500*/  LDCU UR63, c[0x0][0x374] ;  /* 0x00006e80ff3f77ac */ /* 0x000e620008000800 */
[----:B--2---:R-:W-:Y:S02]  /*1510*/  UIADD3 UR5, UPT, UPT, UR7, 0x1f, URZ ;  /* 0x0000001f07057890 */ /* 0x004fe4000fffe0ff */
[----:B---3--:R-:W-:-:S02]  /*1520*/  UIADD3 UR6, UPT, UPT, UR6, 0x7f, URZ ;  /* 0x0000007f06067890 */ /* 0x008fc4000fffe0ff */
[----:B------:R-:W-:Y:S02]  /*1530*/  USHF.R.S32.HI UR4, URZ, 0x1f, UR5 ;  /* 0x0000001fff047899 */ /* 0x000fe40008011405 */
[----:B------:R-:W-:Y:S02]  /*1540*/  UIADD3 UR68, UPT, UPT, UR7, 0x3e, URZ ;  /* 0x0000003e07447890 */ /* 0x000fe4000fffe0ff */
[----:B------:R-:W-:Y:S02]  /*1550*/  ULEA.HI UR4, UR4, UR5, URZ, 0x5 ;  /* 0x0000000504047291 */ /* 0x000fe4000f8f28ff */
[----:B------:R-:W-:Y:S02]  /*1560*/  UIADD3 UR5, UPT, UPT, UR7, -0x1, URZ ;  /* 0xffffffff07057890 */ /* 0x000fe4000fffe0ff */
[----:B------:R-:W-:Y:S02]  /*1570*/  USHF.R.S32.HI UR66, URZ, 0x5, UR4 ;  /* 0x00000005ff427899 */ /* 0x000fe40008011404 */
[----:B------:R-:W-:-:S02]  /*1580*/  UISETP.GE.U32.AND UP1, UPT, UR5, -0x3f, UPT ;  /* 0xffffffc10500788c */ /* 0x000fc4000bf26070 */
[----:B------:R-:W-:Y:S02]  /*1590*/  UISETP.LT.U32.AND UP0, UPT, UR66, 0x11, UPT ;  /* 0x000000114200788c */ /* 0x000fe4000bf01070 */
[----:B------:R-:W-:Y:S02]  /*15a0*/  USHF.R.S32.HI UR4, URZ, 0x1f, UR6 ;  /* 0x0000001fff047899 */ /* 0x000fe40008011406 */
[----:B------:R-:W-:Y:S02]  /*15b0*/  USEL UR65, UR66, 0x11, UP0 ;  /* 0x0000001142417887 */ /* 0x000fe40008000000 */
[----:B------:R-:W-:Y:S02]  /*15c0*/  ULEA.HI UR4, UR4, UR6, URZ, 0x7 ;  /* 0x0000000604047291 */ /* 0x000fe4000f8f38ff */
[----:B------:R-:W-:Y:S02]  /*15d0*/  UIADD3 UR52, UPT, UPT, UR65, -0x1, URZ ;  /* 0xffffffff41347890 */ /* 0x000fe4000fffe0ff */
[----:B------:R-:W-:-:S02]  /*15e0*/  @UP1 UIADD3 UR52, UPT, UPT, UR65, URZ, URZ ;  /* 0x000000ff41341290 */ /* 0x000fc4000fffe0ff */
[----:B------:R-:W-:Y:S02]  /*15f0*/  USHF.R.S32.HI UR62, URZ, 0x7, UR4 ;  /* 0x00000007ff3e7899 */ /* 0x000fe40008011404 */
[----:B------:R-:W-:Y:S02]  /*1600*/  UIADD3 UR67, UPT, UPT, UR66, -UR65, URZ ;  /* 0x8000004142437290 */ /* 0x000fe4000fffe0ff */
[----:B------:R-:W-:Y:S01]  /*1610*/  UIADD3 UR52, UPT, UPT, UR52, 0x1, URZ ;  /* 0x0000000134347890 */ /* 0x000fe2000fffe0ff */
[----:B------:R-:W-:Y:S01]  /*1620*/  UMOV UR38, 0x1 ;  /* 0x0000000100267882 */ /* 0x000fe20000000000 */
[----:B-1--4-:R-:W-:-:S10]  /*1630*/  UMOV UR45, URZ ;  /* 0x000000ff002d7c82 */ /* 0x012fd40008000000 */
.L_x_33:
[----:B------:R-:W-:Y:S01]  /*1640*/  IMAD.U32 R4, RZ, RZ, UR62 ;  /* 0x0000003eff047e24 */ /* 0x000fe2000f8e00ff */
[----:B------:R-:W1:Y:S04]  /*1650*/  LDCU UR61, c[0x0][0x5dc] ;  /* 0x0000bb80ff3d77ac */ /* 0x000e680008000800 */
[-C--:B------:R-:W-:Y:S01]  /*1660*/  IABS R0, R4.reuse ;  /* 0x0000000400007213 */ /* 0x080fe20000000000 */
[----:B------:R-:W2:Y:S01]  /*1670*/  LDCU UR60, c[0x0][0x5e0] ;  /* 0x0000bc00ff3c77ac */ /* 0x000ea20008000800 */
[----:B------:R-:W-:Y:S02]  /*1680*/  IABS R4, R4 ;  /* 0x0000000400047213 */ /* 0x000fe40000000000 */
[----:B------:R-:W-:Y:S01]  /*1690*/  R2UR UR6, R0 ;  /* 0x00000000000672ca */ /* 0x000fe200000e0000 */
[----:B------:R-:W-:Y:S01]  /*16a0*/  UMOV UR44, 0x400 ;  /* 0x00000400002c7882 */ /* 0x000fe20000000000 */
[----:B------:R-:W-:Y:S01]  /*16b0*/  USHF.L.U32 UR50, UR28, 0x6, URZ ;  /* 0x000000061c327899 */ /* 0x000fe200080006ff */
[----:B------:R-:W-:Y:S01]  /*16c0*/  UMOV UR15, URZ ;  /* 0x000000ff000f7c82 */ /* 0x000fe20008000000 */
[----:B-1----:R-:W-:-:S09]  /*16d0*/  IMAD.U32 R3, RZ, RZ, UR61 ;  /* 0x0000003dff037e24 */ /* 0x002fd2000f8e00ff */
[----:B------:R-:W1:Y:S08]  /*16e0*/  I2F.RP R0, UR6 ;  /* 0x0000000600007d06 */ /* 0x000e700008209400 */
[----:B-1----:R-:W1:Y:S02]  /*16f0*/  MUFU.RCP R0, R0 ;  /* 0x0000000000007308 */ /* 0x002e640000001000 */
[----:B-1----:R-:W-:-:S06]  /*1700*/  VIADD R0, R0, 0xffffffe ;  /* 0x0ffffffe00007836 */ /* 0x002fcc0000000000 */
[----:B------:R-:W1:Y:S02]  /*1710*/  F2I.FTZ.U32.TRUNC.NTZ R0, R0 ;  /* 0x0000000000007305 */ /* 0x000e64000021f000 */
[----:B-1----:R-:W-:Y:S02]  /*1720*/  R2UR UR5, R0 ;  /* 0x00000000000572ca */ /* 0x002fe400000e0000 */
[----:B------:R-:W-:Y:S01]  /*1730*/  IABS R0, R3 ;  /* 0x0000000300007213 */ /* 0x000fe20000000000 */
[----:B------:R-:W-:-:S03]  /*1740*/  IMAD.U32 R3, RZ, RZ, UR21 ;  /* 0x00000015ff037e24 */ /* 0x000fc6000f8e00ff */
[----:B------:R-:W-:Y:S01]  /*1750*/  R2UR UR8, R0 ;  /* 0x00000000000872ca */ /* 0x000fe200000e0000 */
[----:B------:R-:W-:Y:S01]  /*1760*/  IMAD.MOV R0, RZ, RZ, -R4 ;  /* 0x000000ffff007224 */ /* 0x000fe200078e0a04 */
[----:B------:R-:W-:-:S04]  /*1770*/  IABS R3, R3 ;  /* 0x0000000300037213 */ /* 0x000fc80000000000 */
[----:B------:R-:W-:Y:S01]  /*1780*/  R2UR UR9, R3 ;  /* 0x00000000030972ca */ /* 0x000fe200000e0000 */
[----:B------:R-:W-:-:S04]  /*1790*/  UIADD3 UR4, UPT, UPT, URZ, -UR5, URZ ;  /* 0x80000005ff047290 */ /* 0x000fc8000fffe0ff */
[----:B------:R-:W-:Y:S02]  /*17a0*/  UIMAD UR7, UR4, UR6, URZ ;  /* 0x00000006040772a4 */ /* 0x000fe4000f8e02ff */
[----:B------:R-:W1:Y:S01]  /*17b0*/  I2F.RP R3, UR8 ;  /* 0x0000000800037d06 */ /* 0x000e620008209400 */
[----:B------:R-:W-:Y:S02]  /*17c0*/  UMOV UR4, URZ ;  /* 0x000000ff00047c82 */ /* 0x000fe40008000000 */
[----:B------:R-:W-:Y:S02]  /*17d0*/  UIMAD.WIDE.U32 UR4, UR5, UR7, UR4 ;  /* 0x00000007050472a5 */ /* 0x000fe4000f8e0004 */
[----:B------:R-:W-:-:S05]  /*17e0*/  R2UR UR7, R0 ;  /* 0x00000000000772ca */ /* 0x000fca00000e0000 */
[----:B------:R-:W-:Y:S02]  /*17f0*/  UMOV UR4, UR5 ;  /* 0x0000000500047c82 */ /* 0x000fe40008000000 */
[----:B------:R-:W-:Y:S01]  /*1800*/  UIMAD.WIDE.U32 UR4, UR4, UR9, URZ ;  /* 0x00000009040472a5 */ /* 0x000fe2000f8e00ff */
[----:B-1----:R-:W1:Y:S06]  /*1810*/  MUFU.RCP R0, R3 ;  /* 0x0000000300007308 */ /* 0x002e6c0000001000 */
[----:B------:R-:W-:Y:S02]  /*1820*/  UMOV UR4, UR5 ;  /* 0x0000000500047c82 */ /* 0x000fe40008000000 */
[----:B------:R-:W-:-:S04]  /*1830*/  UIMAD UR5, UR4, UR7, UR9 ;  /* 0x00000007040572a4 */ /* 0x000fc8000f8e0209 */
[----:B------:R-:W-:Y:S01]  /*1840*/  UISETP.GT.U32.AND UP0, UPT, UR6, UR5, UPT ;  /* 0x000000050600728c */ /* 0x000fe2000bf04070 */
[----:B-1----:R-:W-:-:S10]  /*1850*/  VIADD R0, R0, 0xffffffe ;  /* 0x0ffffffe00007836 */ /* 0x002fd40000000000 */
[----:B------:R-:W-:Y:S01]  /*1860*/  @!UP0 UIADD3 UR5, UPT, UPT, UR5, -UR6, URZ ;  /* 0x8000000605058290 */ /* 0x000fe2000fffe0ff */
[----:B------:R-:W1:Y:S01]  /*1870*/  F2I.FTZ.U32.TRUNC.NTZ R0, R0 ;  /* 0x0000000000007305 */ /* 0x000e62000021f000 */
[----:B------:R-:W-:Y:S02]  /*1880*/  @!UP0 UIADD3 UR4, UPT, UPT, UR4, 0x1, URZ ;  /* 0x0000000104048890 */ /* 0x000fe4000fffe0ff */
[----:B------:R-:W-:Y:S02]  /*1890*/  UISETP.GE.U32.AND UP1, UPT, UR5, UR6, UPT ;  /* 0x000000060500728c */ /* 0x000fe4000bf26070 */
[----:B------:R-:W-:-:S04]  /*18a0*/  ULOP3.LUT UR5, UR21, UR62, URZ, 0x3c, !UPT ;  /* 0x0000003e15057292 */ /* 0x000fc8000f8e3cff */
[----:B------:R-:W-:-:S05]  /*18b0*/  UISETP.GE.AND UP0, UPT, UR5, URZ, UPT ;  /* 0x000000ff0500728c */ /* 0x000fca000bf06270 */
[----:B------:R-:W-:Y:S01]  /*18c0*/  @UP1 UIADD3 UR4, UPT, UPT, UR4, 0x1, URZ ;  /* 0x0000000104041890 */ /* 0x000fe2000fffe0ff */
[----:B-1----:R-:W-:Y:S01]  /*18d0*/  R2UR UR5, R0 ;  /* 0x00000000000572ca */ /* 0x002fe200000e0000 */
[----:B------:R-:W-:Y:S01]  /*18e0*/  UISETP.NE.AND UP1, UPT, UR62, URZ, UPT ;  /* 0x000000ff3e00728c */ /* 0x000fe2000bf25270 */
[----:B--2---:R-:W-:-:S04]  /*18f0*/  IMAD.U32 R0, RZ, RZ, UR60 ;  /* 0x0000003cff007e24 */ /* 0x004fc8000f8e00ff */
[----:B------:R-:W-:Y:S01]  /*1900*/  UMOV UR7, UR4 ;  /* 0x0000000400077c82 */ /* 0x000fe20008000000 */
[----:B------:R-:W-:Y:S01]  /*1910*/  IABS R0, R0 ;  /* 0x0000000000007213 */ /* 0x000fe20000000000 */
[----:B------:R-:W-:-:S03]  /*1920*/  @!UP0 UIADD3 UR7, UPT, UPT, -UR7, URZ, URZ ;  /* 0x000000ff07078290 */ /* 0x000fc6000fffe1ff */
[----:B------:R-:W-:Y:S01]  /*1930*/  R2UR UR9, R0 ;  /* 0x00000000000972ca */ /* 0x000fe200000e0000 */
[----:B------:R-:W-:Y:S02]  /*1940*/  @!UP1 ULOP3.LUT UR7, URZ, UR62, URZ, 0x33, !UPT ;  /* 0x0000003eff079292 */ /* 0x000fe4000f8e33ff */
[----:B------:R-:W-:-:S04]  /*1950*/  UIADD3 UR4, UPT, UPT, URZ, -UR5, URZ ;  /* 0x80000005ff047290 */ /* 0x000fc8000fffe0ff */
[----:B------:R-:W-:Y:S01]  /*1960*/  IMAD.U32 R3, RZ, RZ, UR7 ;  /* 0x00000007ff037e24 */ /* 0x000fe2000f8e00ff */
[----:B------:R-:W-:-:S03]  /*1970*/  UIMAD UR6, UR4, UR8, URZ ;  /* 0x00000008040672a4 */ /* 0x000fc6000f8e02ff */
[----:B------:R-:W-:Y:S01]  /*1980*/  UMOV UR4, URZ ;  /* 0x000000ff00047c82 */ /* 0x000fe20008000000 */
[----:B------:R-:W-:Y:S01]  /*1990*/  IABS R3, R3 ;  /* 0x0000000300037213 */ /* 0x000fe20000000000 */
[----:B------:R-:W-:Y:S01]  /*19a0*/  UIMAD.WIDE.U32 UR4, UR5, UR6, UR4 ;  /* 0x00000006050472a5 */ /* 0x000fe2000f8e0004 */
[----:B------:R-:W1:Y:S02]  /*19b0*/  I2F.RP R0, UR9 ;  /* 0x0000000900007d06 */ /* 0x000e640008209400 */
[----:B------:R-:W-:Y:S01]  /*19c0*/  R2UR UR10, R3 ;  /* 0x00000000030a72ca */ /* 0x000fe200000e0000 */
[----:B------:R-:W-:-:S03]  /*19d0*/  IMAD.U32 R3, RZ, RZ, UR38 ;  /* 0x00000026ff037e24 */ /* 0x000fc6000f8e00ff */
[----:B------:R-:W-:Y:S02]  /*19e0*/  UMOV UR4, UR5 ;  /* 0x0000000500047c82 */ /* 0x000fe40008000000 */
[----:B------:R-:W-:-:S07]  /*19f0*/  SHF.L.U32 R3, R3, 0x1f, RZ ;  /* 0x0000001f03037819 */ /* 0x000fce00000006ff */
[----:B------:R-:W-:Y:S01]  /*1a00*/  UIMAD.WIDE.U32 UR4, UR4, UR10, URZ ;  /* 0x0000000a040472a5 */ /* 0x000fe2000f8e00ff */
[----:B-1----:R-:W1:Y:S06]  /*1a10*/  MUFU.RCP R0, R0 ;  /* 0x0000000000007308 */ /* 0x002e6c0000001000 */
[----:B------:R-:W-:Y:S02]  /*1a20*/  UMOV UR4, UR5 ;  /* 0x0000000500047c82 */ /* 0x000fe40008000000 */
[----:B------:R-:W-:-:S04]  /*1a30*/  UIADD3 UR5, UPT, UPT, -UR4, URZ, URZ ;  /* 0x000000ff04057290 */ /* 0x000fc8000fffe1ff */
[----:B------:R-:W-:-:S04]  /*1a40*/  UIMAD UR5, UR8, UR5, UR10 ;  /* 0x00000005080572a4 */ /* 0x000fc8000f8e020a */
[----:B------:R-:W-:Y:S01]  /*1a50*/  UISETP.GT.U32.AND UP0, UPT, UR8, UR5, UPT ;  /* 0x000000050800728c */ /* 0x000fe2000bf04070 */
[----:B-1----:R-:W-:-:S06]  /*1a60*/  VIADD R0, R0, 0xffffffe ;  /* 0x0ffffffe00007836 */ /* 0x002fcc0000000000 */
[----:B------:R-:W1:Y:S04]  /*1a70*/  F2I.FTZ.U32.TRUNC.NTZ R0, R0 ;  /* 0x0000000000007305 */ /* 0x000e68000021f000 */
[----:B------:R-:W-:Y:S02]  /*1a80*/  @!UP0 UIADD3 UR5, UPT, UPT, UR5, -UR8, URZ ;  /* 0x8000000805058290 */ /* 0x000fe4000fffe0ff */
[----:B------:R-:W-:Y:S02]  /*1a90*/  @!UP0 UIADD3 UR4, UPT, UPT, UR4, 0x1, URZ ;  /* 0x0000000104048890 */ /* 0x000fe4000fffe0ff */
[----:B------:R-:W-:Y:S01]  /*1aa0*/  UISETP.GE.U32.AND UP1, UPT, UR5, UR8, UPT ;  /* 0x000000080500728c */ /* 0x000fe2000bf26070 */
[----:B------:R-:W2:Y:S01]  /*1ab0*/  S2UR UR8, SR_CgaCtaId ;  /* 0x00000000000879c3 */ /* 0x000ea20000008800 */
[----:B------:R-:W-:-:S04]  /*1ac0*/  ULOP3.LUT UR5, UR7, UR61, URZ, 0x3c, !UPT ;  /* 0x0000003d07057292 */ /* 0x000fc8000f8e3cff */
[----:B------:R-:W-:-:S03]  /*1ad0*/  UISETP.GE.AND UP0, UPT, UR5, URZ, UPT ;  /* 0x000000ff0500728c */ /* 0x000fc6000bf06270 */
[----:B-1----:R-:W-:Y:S02]  /*1ae0*/  R2UR UR5, R0 ;  /* 0x00000000000572ca */ /* 0x002fe400000e0000 */
[----:B------:R-:W-:Y:S02]  /*1af0*/  @UP1 UIADD3 UR4, UPT, UPT, UR4, 0x1, URZ ;  /* 0x0000000104041890 */ /* 0x000fe4000fffe0ff */
[----:B------:R-:W-:-:S05]  /*1b00*/  UISETP.NE.AND UP1, UPT, UR61, URZ, UPT ;  /* 0x000000ff3d00728c */ /* 0x000fca000bf25270 */
[----:B------:R-:W-:Y:S02]  /*1b10*/  UMOV UR6, UR4 ;  /* 0x0000000400067c82 */ /* 0x000fe40008000000 */
[----:B------:R-:W-:Y:S02]  /*1b20*/  @!UP0 UIADD3 UR6, UPT, UPT, -UR6, URZ, URZ ;  /* 0x000000ff06068290 */ /* 0x000fe4000fffe1ff */
[----:B------:R-:W-:Y:S02]  /*1b30*/  UIADD3 UR4, UPT, UPT, URZ, -UR5, URZ ;  /* 0x80000005ff047290 */ /* 0x000fe4000fffe0ff */
[----:B------:R-:W-:Y:S02]  /*1b40*/  @!UP1 ULOP3.LUT UR6, URZ, UR61, URZ, 0x33, !UPT ;  /* 0x0000003dff069292 */ /* 0x000fe4000f8e33ff */
[----:B--2---:R-:W-:-:S04]  /*1b50*/  ULEA UR44, UR8, UR44, 0x18 ;  /* 0x0000002c082c7291 */ /* 0x004fc8000f8ec0ff */
[----:B------:R-:W-:Y:S01]  /*1b60*/  ULEA UR8, UR45, UR44, 0x3 ;  /* 0x0000002c2d087291 */ /* 0x000fe2000f8e18ff */
[----:B------:R-:W-:-:S05]  /*1b70*/  IMAD.U32 R0, RZ, RZ, UR6 ;  /* 0x00000006ff007e24 */ /* 0x000fca000f8e00ff */
[----:B------:R-:W-:-:S03]  /*1b80*/  IABS R0, R0 ;  /* 0x0000000000007213 */ /* 0x000fc60000000000 */
[----:B------:R1:W2:Y:S01]  /*1b90*/  SYNCS.PHASECHK.TRANS64.TRYWAIT P0, [UR8+0x88], R3 ;  /* 0x00008803ff0075a7 */ /* 0x0002a20008001108 */
[----:B------:R-:W-:Y:S01]  /*1ba0*/  R2UR UR10, R0 ;  /* 0x00000000000a72ca */ /* 0x000fe200000e0000 */
[----:B------:R-:W-:-:S03]  /*1bb0*/  UIMAD UR8, UR4, UR9, URZ ;  /* 0x00000009040872a4 */ /* 0x000fc6000f8e02ff */
[----:B------:R-:W-:Y:S02]  /*1bc0*/  UMOV UR4, URZ ;  /* 0x000000ff00047c82 */ /* 0x000fe40008000000 */
[----:B------:R-:W-:Y:S02]  /*1bd0*/  UIMAD.WIDE.U32 UR4, UR5, UR8, UR4 ;  /* 0x00000008050472a5 */ /* 0x000fe4000f8e0004 */
[----:B------:R-:W-:-:S04]  /*1be0*/  UIADD3 UR8, UPT, UPT, -UR6, URZ, URZ ;  /* 0x000000ff06087290 */ /* 0x000fc8000fffe1ff */
[----:B------:R-:W-:Y:S01]  /*1bf0*/  UIMAD UR61, UR61, UR8, UR7 ;  /* 0x000000083d3d72a4 */ /* 0x000fe2000f8e0207 */
[----:B------:R-:W-:Y:S02]  /*1c00*/  UMOV UR4, UR5 ;  /* 0x0000000500047c82 */ /* 0x000fe40008000000 */
[----:B------:R-:W-:-:S07]  /*1c10*/  UIMAD.WIDE.U32 UR4, UR4, UR10, URZ ;  /* 0x0000000a040472a5 */ /* 0x000fce000f8e00ff */
[----:B------:R-:W-:Y:S02]  /*1c20*/  UMOV UR4, UR5 ;  /* 0x0000000500047c82 */ /* 0x000fe40008000000 */
[----:B------:R-:W-:-:S04]  /*1c30*/  UIADD3 UR5, UPT, UPT, -UR4, URZ, URZ ;  /* 0x000000ff04057290 */ /* 0x000fc8000fffe1ff */
[----:B------:R-:W-:-:S04]  /*1c40*/  UIMAD UR5, UR9, UR5, UR10 ;  /* 0x00000005090572a4 */ /* 0x000fc8000f8e020a */
[----:B------:R-:W-:-:S11]  /*1c50*/  UISETP.GT.U32.AND UP0, UPT, UR9, UR5, UPT ;  /* 0x000000050900728c */ /* 0x000fd6000bf04070 */
[----:B------:R-:W-:Y:S02]  /*1c60*/  @!UP0 UIADD3 UR5, UPT, UPT, UR5, -UR9, URZ ;  /* 0x8000000905058290 */ /* 0x000fe4000fffe0ff */
[----:B------:R-:W-:Y:S02]  /*1c70*/  @!UP0 UIADD3 UR4, UPT, UPT, UR4, 0x1, URZ ;  /* 0x0000000104048890 */ /* 0x000fe4000fffe0ff */
[----:B------:R-:W-:Y:S02]  /*1c80*/  UISETP.GE.U32.AND UP1, UPT, UR5, UR9, UPT ;  /* 0x000000090500728c */ /* 0x000fe4000bf26070 */
[----:B------:R-:W-:-:S04]  /*1c90*/  ULOP3.LUT UR5, UR6, UR60, URZ, 0x3c, !UPT ;  /* 0x0000003c06057292 */ /* 0x000fc8000f8e3cff */
[----:B------:R-:W-:-:S05]  /*1ca0*/  UISETP.GE.AND UP0, UPT, UR5, URZ, UPT ;  /* 0x000000ff0500728c */ /* 0x000fca000bf06270 */
[----:B------:R-:W-:Y:S02]  /*1cb0*/  @UP1 UIADD3 UR4, UPT, UPT, UR4, 0x1, URZ ;  /* 0x0000000104041890 */ /* 0x000fe4000fffe0ff */
[----:B------:R-:W-:-:S05]  /*1cc0*/  UISETP.NE.AND UP1, UPT, UR60, URZ, UPT ;  /* 0x000000ff3c00728c */ /* 0x000fca000bf25270 */
[----:B------:R-:W-:Y:S01]  /*1cd0*/  UMOV UR53, UR4 ;  /* 0x0000000400357c82 */ /* 0x000fe20008000000 */
[----:B------:R-:W-:Y:S02]  /*1ce0*/  UIADD3 UR4, UPT, UPT, -UR7, URZ, URZ ;  /* 0x000000ff07047290 */ /* 0x000fe4000fffe1ff */
[----:B------:R-:W-:Y:S02]  /*1cf0*/  @!UP0 UIADD3 UR53, UPT, UPT, -UR53, URZ, URZ ;  /* 0x000000ff35358290 */ /* 0x000fe4000fffe1ff */
[----:B------:R-:W-:Y:S02]  /*1d00*/  UISETP.GE.U32.AND UP0, UPT, UR68, 0x3f, UPT ;  /* 0x0000003f4400788c */ /* 0x000fe4000bf06070 */
[----:B------:R-:W-:Y:S02]  /*1d10*/  @!UP1 ULOP3.LUT UR53, URZ, UR60, URZ, 0x33, !UPT ;  /* 0x0000003cff359292 */ /* 0x000fe4000f8e33ff */
[----:B------:R-:W-:Y:S02]  /*1d20*/  UIMAD UR4, UR62, UR4, UR21 ;  /* 0x000000043e0472a4 */ /* 0x000fe4000f8e0215 */
[----:B------:R-:W-:-:S02]  /*1d30*/  UIADD3 UR5, UPT, UPT, -UR53, URZ, URZ ;  /* 0x000000ff35057290 */ /* 0x000fc4000fffe1ff */
[----:B------:R-:W-:Y:S02]  /*1d40*/  USHF.L.U32 UR18, UR4, 0x7, URZ ;  /* 0x0000000704127899 */ /* 0x000fe400080006ff */
[----:B------:R-:W-:Y:S01]  /*1d50*/  UIMAD UR60, UR60, UR5, UR6 ;  /* 0x000000053c3c72a4 */ /* 0x000fe2000f8e0206 */
[----:B-1----:R-:W-:Y:S11]  /*1d60*/  BRA.U !UP0, `(.L_x_18) ;  /* 0x0000000508807547 */ /* 0x002ff6000b800000 */
[----:B------:R-:W1:Y:S01]  /*1d70*/  LDCU.64 UR46, c[0x0][0x5c0] ;  /* 0x0000b800ff2e77ac */ /* 0x000e620008000a00 */
[----:B------:R-:W1:Y:S01]  /*1d80*/  LDCU.64 UR42, c[0x0][0x5f8] ;  /* 0x0000bf00ff2a77ac */ /* 0x000e620008000a00 */
[----:B------:R-:W3:Y:S01]  /*1d90*/  LDCU UR9, c[0x0][0x5c8] ;  /* 0x0000b900ff0977ac */ /* 0x000ee20008000800 */
[----:B------:R-:W3:Y:S01]  /*1da0*/  LDCU UR8, c[0x0][0x600] ;  /* 0x0000c000ff0877ac */ /* 0x000ee20008000800 */
[----:B------:R-:W4:Y:S01]  /*1db0*/  LDCU UR30, c[0x0][0x5a8] ;  /* 0x0000b500ff1e77ac */ /* 0x000f220008000800 */
[----:B------:R-:W2:Y:S01]  /*1dc0*/  LDCU UR29, c[0x0][0x59c] ;  /* 0x0000b380ff1d77ac */ /* 0x000ea20008000800 */
[----:B-1----:R-:W-:Y:S01]  /*1dd0*/  UIMAD UR46, UR61, UR46, UR42 ;  /* 0x0000002e3d2e72a4 */ /* 0x002fe2000f8e022a */
[----:B------:R-:W1:Y:S01]  /*1de0*/  LDCU UR28, c[0x0][0x590] ;  /* 0x0000b200ff1c77ac */ /* 0x000e620008000800 */
[----:B------:R-:W1:Y:S01]  /*1df0*/  LDCU UR34, c[0x0][0x594] ;  /* 0x0000b280ff2277ac */ /* 0x000e620008000800 */
[----:B------:R-:W1:Y:S01]  /*1e00*/  LDCU UR33, c[0x0][0x598] ;  /* 0x0000b300ff2177ac */ /* 0x000e620008000800 */
[----:B------:R-:W1:Y:S01]  /*1e10*/  LDCU UR32, c[0x0][0x5ac] ;  /* 0x0000b580ff2077ac */ /* 0x000e620008000800 */
[----:B------:R-:W1:Y:S01]  /*1e20*/  LDCU UR31, c[0x0][0x5b0] ;  /* 0x0000b600ff1f77ac */ /* 0x000e620008000800 */
[----:B------:R-:W1:Y:S01]  /*1e30*/  LDCU UR5, c[0x0][0x5cc] ;  /* 0x0000b980ff0577ac */ /* 0x000e620008000800 */
[----:B------:R-:W1:Y:S01]  /*1e40*/  LDCU UR4, c[0x0][0x5ec] ;  /* 0x0000bd80ff0477ac */ /* 0x000e620008000800 */
[----:B------:R-:W1:Y:S01]  /*1e50*/  LDCU.64 UR26, c[0x0][0x5a0] ;  /* 0x0000b400ff1a77ac */ /* 0x000e620008000a00 */
[----:B------:R-:W1:Y:S01]  /*1e60*/  LDCU.64 UR24, c[0x0][0x5d0] ;  /* 0x0000ba00ff1877ac */ /* 0x000e620008000a00 */
[----:B------:R-:W1:Y:S01]  /*1e70*/  LDCU.64 UR6, c[0x0][0x5f0] ;  /* 0x0000be00ff0677ac */ /* 0x000e620008000a00 */
[----:B------:R-:W-:-:S02]  /*1e80*/  UIMAD UR43, UR60, UR47, UR43 ;  /* 0x0000002f3c2b72a4 */ /* 0x000fc4000f8e022b */
[----:B------:R-:W-:Y:S02]  /*1e90*/  UIADD3 UR10, UPT, UPT, UR18, 0x40, URZ ;  /* 0x00000040120a7890 */ /* 0x000fe4000fffe0ff */
[----:B---3--:R-:W-:Y:S01]  /*1ea0*/  UIMAD UR42, UR53, UR9, UR8 ;  /* 0x00000009352a72a4 */ /* 0x008fe2000f8e0208 */
[----:B------:R-:W-:Y:S01]  /*1eb0*/  UMOV UR23, URZ ;  /* 0x000000ff00177c82 */ /* 0x000fe20008000000 */
[----:B--2-4-:R-:W-:-:S10]  /*1ec0*/  UMOV UR13, UR45 ;  /* 0x0000002d000d7c82 */ /* 0x014fd40008000000 */
.L_x_23:
[----:B---3--:R-:W-:Y:S01]  /*1ed0*/  @!P3 MOV R3, 0x3000 ;  /* 0x000030000003b802 */ /* 0x008fe20000000f00 */
[----:B------:R-:W-:Y:S01]  /*1ee0*/  ULEA UR49, UR13, UR44, 0x3 ;  /* 0x0000002c0d317291 */ /* 0x000fe2000f8e18ff */
[----:B-1----:R-:W-:Y:S11]  /*1ef0*/  @P0 BRA `(.L_x_19) ;  /* 0x0000000000100947 */ /* 0x002ff60003800000 */
[----:B------:R-:W-:Y:S04]  /*1f00*/  MOV R4, UR38 ;  /* 0x0000002600047c02 */ /* 0x000fe80008000f00 */
[----:B------:R-:W-:Y:S04]  /*1f10*/  SHF.L.U32 R4, R4, 0x1f, RZ ;  /* 0x0000001f04047819 */ /* 0x000fe800000006ff */
[----:B------:R-:W2:Y:S02]  /*1f20*/  SYNCS.PHASECHK.TRANS64.TRYWAIT P0, [UR49+0x88], R4 ;  /* 0x00008804ff0075a7 */ /* 0x000ea40008001131 */
[----:B--2---:R-:W-:Y:S05]  /*1f30*/  @!P0 BRA `(.L_x_20) ;  /* 0x0000007c00d48947 */ /* 0x004fea0003800000 */
.L_x_19:
[----:B------:R3:W-:Y:S01]  /*1f40*/  @!P3 SYNCS.ARRIVE.TRANS64 RZ, [UR49], R3 ;  /* 0x00000003ffffb9a7 */ /* 0x0007e20008000031 */
[----:B------:R-:W-:Y:S04]  /*1f50*/  BSSY.RECONVERGENT B0, `(.L_x_21) ;  /* 0x0000003000007945 */ /* 0x000fe80003800200 */
[----:B------:R-:W-:Y:S05]  /*1f60*/  @P2 BRA `(.L_x_22) ;  /* 0x0000000000042947 */ /* 0x000fea0003800000 */
[----:B-1----:R-:W-:Y:S05]  /*1f70*/  BPT.TRAP 0x1 ;  /* 0x000000040000795c */ /* 0x002fea0000300000 */
.L_x_22:
[----:B-1----:R-:W-:Y:S05]  /*1f80*/  BSYNC.RECONVERGENT B0 ;  /* 0x0000000000007941 */ /* 0x002fea0003800200 */
.L_x_21:
[----:B------:R-:W-:Y:S02]  /*1f90*/  UIADD3 UR8, UPT, UPT, UR13, 0x1, URZ ;  /* 0x000000010d087890 */ /* 0x000fe4000fffe0ff */
[----:B------:R-:W-:Y:S02]  /*1fa0*/  USHF.L.U32 UR51, UR23, 0x5, URZ ;  /* 0x0000000517337899 */ /* 0x000fe400080006ff */
[----:B------:R-:W-:Y:S02]  /*1fb0*/  UISETP.NE.AND UP0, UPT, UR8, 0x11, UPT ;  /* 0x000000110800788c */ /* 0x000fe4000bf05270 */
[----:B------:R-:W-:Y:S02]  /*1fc0*/  UISETP.NE.AND UP2, UPT, UR29, 0x1, UPT ;  /* 0x000000011d00788c */ /* 0x000fe4000bf45270 */
[----:B------:R-:W-:Y:S02]  /*1fd0*/  USEL UR9, URZ, 0x1, UP0 ;  /* 0x00000001ff097887 */ /* 0x000fe40008000000 */
[----:B------:R-:W-:Y:S02]  /*1fe0*/  USEL UR45, UR8, URZ, UP0 ;  /* 0x000000ff082d7287 */ /* 0x000fe40008000000 */
[----:B------:R-:W-:Y:S02]  /*1ff0*/  ULOP3.LUT UR38, UR38, UR9, URZ, 0x3c, !UPT ;  /* 0x0000000926267292 */ /* 0x000fe4000f8e3cff */
[----:B------:R-:W-:Y:S02]  /*2000*/  ULEA UR8, UR45, UR44, 0x3 ;  /* 0x0000002c2d087291 */ /* 0x000fe4000f8e18ff */
[----:B------:R-:W-:Y:S02]  /*2010*/  UISETP.NE.AND UP0, UPT, UR28, 0x1, UPT ;  /* 0x000000011c00788c */ /* 0x000fe4000bf05270 */
[----:B------:R-:W-:Y:S01]  /*2020*/  ULEA UR48, UR13, UR44, 0xc ;  /* 0x0000002c0d307291 */ /* 0x000fe2000f8e60ff */
[----:B--2---:R-:W-:Y:S01]  /*2030*/  MOV R0, UR38 ;  /* 0x0000002600007c02 */ /* 0x004fe20008000f00 */
[----:B------:R-:W-:Y:S02]  /*2040*/  ULEA UR19, UR13, UR44, 0xd ;  /* 0x0000002c0d137291 */ /* 0x000fe4000f8e68ff */
[----:B------:R-:W-:Y:S01]  /*2050*/  UISETP.NE.AND UP3, UPT, UR30, 0x1, UPT ;  /* 0x000000011e00788c */ /* 0x000fe2000bf65270 */
[----:B------:R-:W-:Y:S01]  /*2060*/  SHF.L.U32 R0, R0, 0x1f, RZ ;  /* 0x0000001f00007819 */ /* 0x000fe200000006ff */
[----:B------:R-:W-:Y:S02]  /*2070*/  UIADD3 UR40, UP1, UPT, UR54, 0x80, URZ ;  /* 0x0000008036287890 */ /* 0x000fe4000ff3e0ff */
[----:B------:R-:W-:Y:S01]  /*2080*/  ULEA UR16, UR43, UR46, 0x5 ;  /* 0x0000002e2b107291 */ /* 0x000fe2000f8e28ff */
[----:B------:R4:W1:Y:S01]  /*2090*/  SYNCS.PHASECHK.TRANS64.TRYWAIT P0, [UR8+0x88], R0 ;  /* 0x00008800ff0075a7 */ /* 0x0008620008001108 */
[----:B------:R-:W-:Y:S02]  /*20a0*/  UIMAD.WIDE.U32 UR8, UR51, UR34, URZ ;  /* 0x00000022330872a5 */ /* 0x000fe4000f8e00ff */
[----:B------:R-:W-:Y:S02]  /*20b0*/  UIADD3.X UR41, UPT, UPT, URZ, UR55, URZ, UP1, !UPT ;  /* 0x00000037ff297290 */ /* 0x000fe40008ffe4ff */
[----:B------:R-:W-:Y:S02]  /*20c0*/  UIADD3 UR48, UPT, UPT, UR48, 0x4400, URZ ;  /* 0x0000440030307890 */ /* 0x000fe4000fffe0ff */
[----:B------:R-:W-:Y:S02]  /*20d0*/  ULEA UR35, UR42, UR16, 0xa ;  /* 0x000000102a237291 */ /* 0x000fe4000f8e50ff */
[----:B------:R-:W-:Y:S02]  /*20e0*/  UIADD3 UR16, UPT, UPT, UR19, 0x15400, URZ ;  /* 0x0001540013107890 */ /* 0x000fe4000fffe0ff */
[----:B------:R-:W-:Y:S01]  /*20f0*/  UIADD3 UR23, UPT, UPT, UR23, 0x1, URZ ;  /* 0x0000000117177890 */ /* 0x000fe2000fffe0ff */
[----:B------:R-:W-:Y:S01]  /*2100*/  UMOV UR56, 0x0 ;  /* 0x0000000000387882 */ /* 0x000fe20000000000 */
[----:B------:R-:W-:Y:S01]  /*2110*/  UMOV UR57, 0x10000000 ;  /* 0x1000000000397882 */ /* 0x000fe20000000000 */
[----:B------:R-:W-:Y:S01]  /*2120*/  UMOV UR17, UR49 ;  /* 0x0000003100117c82 */ /* 0x000fe20008000000 */
[----:B------:R-:W-:Y:S01]  /*2130*/  UTMALDG.2D [UR48], [UR40], desc[UR56] ;  /* 0x00003830280075b4 */ /* 0x000fe20008009000 */
[----:B------:R-:W-:Y:S02]  /*2140*/  UMOV UR8, UR9 ;  /* 0x0000000900087c82 */ /* 0x000fe40008000000 */
[----:B------:R-:W-:Y:S04]  /*2150*/  USHF.R.U32.HI UR11, URZ, UR33, UR8 ;  /* 0x00000021ff0b7299 */ /* 0x000fe80008011608 */
[----:B------:R-:W-:Y:S02]  /*2160*/  USEL UR11, UR51, UR11, !UP0 ;  /* 0x0000000b330b7287 */ /* 0x000fe4000c000000 */
[----:B------:R-:W-:Y:S02]  /*2170*/  UIADD3 UR36, UP0, UPT, UR54, 0x180, URZ ;  /* 0x0000018036247890 */ /* 0x000fe4000ff1e0ff */
[----:B------:R-:W-:Y:S02]  /*2180*/  UIMAD.WIDE.U32 UR8, UR11, UR26, URZ ;  /* 0x0000001a0b0872a5 */ /* 0x000fe4000f8e00ff */
[----:B------:R-:W-:Y:S02]  /*2190*/  UIADD3.X UR37, UPT, UPT, URZ, UR55, URZ, UP0, !UPT ;  /* 0x00000037ff257290 */ /* 0x000fe400087fe4ff */
[----:B------:R-:W-:Y:S03]  /*21a0*/  UISETP.NE.AND UP0, UPT, UR23, UR52, UPT ;  /* 0x000000341700728c */ /* 0x000fe6000bf05270 */
[----:B------:R-:W-:Y:S01]  /*21b0*/  UMOV UR8, UR9 ;  /* 0x0000000900087c82 */ /* 0x000fe20008000000 */
[----:B------:R-:W-:Y:S01]  /*21c0*/  UMOV UR9, UR49 ;  /* 0x0000003100097c82 */ /* 0x000fe20008000000 */
[----:B------:R-:W-:Y:S04]  /*21d0*/  USHF.R.U32.HI UR12, URZ, UR27, UR8 ;  /* 0x0000001bff0c7299 */ /* 0x000fe80008011608 */
[----:B------:R-:W-:Y:S04]  /*21e0*/  USEL UR12, UR11, UR12, !UP2 ;  /* 0x0000000c0b0c7287 */ /* 0x000fe8000d000000 */
[----:B------:R-:W-:Y:S02]  /*21f0*/  UIMAD.WIDE.U32 UR14, UR12, UR32, URZ ;  /* 0x000000200c0e72a5 */ /* 0x000fe4000f8e00ff */
[----:B------:R-:W-:Y:S04]  /*2200*/  UIADD3 UR14, UPT, UPT, -UR11, URZ, URZ ;  /* 0x000000ff0b0e7290 */ /* 0x000fe8000fffe1ff */
[----:B------:R-:W-:Y:S01]  /*2210*/  UIMAD UR14, UR28, UR14, UR51 ;  /* 0x0000000e1c0e72a4 */ /* 0x000fe2000f8e0233 */
[----:B------:R-:W-:Y:S02]  /*2220*/  UMOV UR8, UR15 ;  /* 0x0000000f00087c82 */ /* 0x000fe40008000000 */
[----:B------:R-:W-:Y:S02]  /*2230*/  USHF.R.U32.HI UR13, URZ, UR31, UR8 ;  /* 0x0000001fff0d7299 */ /* 0x000fe40008011608 */
[----:B------:R-:W-:Y:S02]  /*2240*/  UIADD3 UR8, UPT, UPT, UR19, 0x16400, URZ ;  /* 0x0001640013087890 */ /* 0x000fe4000fffe0ff */
[----:B------:R-:W-:Y:S02]  /*2250*/  USEL UR22, UR12, UR13, !UP3 ;  /* 0x0000000d0c167287 */ /* 0x000fe4000d800000 */
[----:B------:R-:W-:Y:S02]  /*2260*/  UIADD3 UR13, UPT, UPT, -UR12, URZ, URZ ;  /* 0x000000ff0c0d7290 */ /* 0x000fe4000fffe1ff */
[----:B------:R-:W-:Y:S02]  /*2270*/  UIADD3 UR15, UPT, UPT, -UR22, URZ, URZ ;  /* 0x000000ff160f7290 */ /* 0x000fe4000fffe1ff */
[----:B------:R-:W-:Y:S02]  /*2280*/  UIMAD UR11, UR29, UR13, UR11 ;  /* 0x0000000d1d0b72a4 */ /* 0x000fe4000f8e020b */
[----:B------:R-:W-:Y:S02]  /*2290*/  UIMAD UR12, UR30, UR15, UR12 ;  /* 0x0000000f1e0c72a4 */ /* 0x000fe4000f8e020c */
[----:B------:R-:W-:Y:S02]  /*22a0*/  UIMAD UR19, UR14, UR5, UR4 ;  /* 0x000000050e1372a4 */ /* 0x000fe4000f8e0204 */
[----:B------:R-:W-:Y:S02]  /*22b0*/  UIMAD UR20, UR11, UR24, UR6 ;  /* 0x000000180b1472a4 */ /* 0x000fe4000f8e0206 */
[----:B------:R-:W-:Y:S02]  /*22c0*/  UIMAD UR21, UR12, UR25, UR7 ;  /* 0x000000190c1572a4 */ /* 0x000fe4000f8e0207 */
[----:B------:R-:W-:Y:S01]  /*22d0*/  UPRMT UR15, UR35, 0x5410, URZ ;  /* 0x00005410230f7896 */ /* 0x000fe200080000ff */
[----:B------:R-:W-:Y:S02]  /*22e0*/  UMOV UR11, UR19 ;  /* 0x00000013000b7c82 */ /* 0x000fe40008000000 */
[----:B------:R-:W-:Y:S01]  /*22f0*/  UMOV UR12, UR20 ;  /* 0x00000014000c7c82 */ /* 0x000fe20008000000 */
[----:B------:R-:W-:Y:S01]  /*2300*/  UMOV UR14, UR22 ;  /* 0x00000016000e7c82 */ /* 0x000fe20008000000 */
[----:B------:R-:W-:Y:S04]  /*2310*/  UMOV UR13, UR21 ;  /* 0x00000015000d7c82 */ /* 0x000fe80008000000 */
[----:B------:R-:W-:Y:S01]  /*2320*/  UTMALDG.5D.IM2COL [UR16], [UR36], UR15 ;  /* 0x00000010240073b4 */ /* 0x000fe2000806000f */
[----:B------:R2:W-:Y:S02]  /*2330*/  UTMALDG.5D.IM2COL [UR8], [UR36], UR15 ;  /* 0x00000008240073b4 */ /* 0x0005e4000806000f */
[----:B--2---:R-:W-:Y:S01]  /*2340*/  UMOV UR15, UR52 ;  /* 0x00000034000f7c82 */ /* 0x004fe20008000000 */
[----:B------:R-:W-:Y:S01]  /*2350*/  UMOV UR13, UR45 ;  /* 0x0000002d000d7c82 */ /* 0x000fe20008000000 */
[----:B----4-:R-:W-:Y:S05]  /*2360*/  BRA.U UP0, `(.L_x_23) ;  /* 0xfffffff900d87547 */ /* 0x010fea000b83ffff */
.L_x_18:
[----:B------:R-:W-:Y:S01]  /*2370*/  ULEA UR4, UR45, UR44, 0x3 ;  /* 0x0000002c2d047291 */ /* 0x000fe2000f8e18ff */
[----:B------:R-:W-:Y:S01]  /*2380*/  MOV R0, UR38 ;  /* 0x0000002600007c02 */ /* 0x000fe20008000f00 */
[----:B------:R-:W-:Y:S01]  /*2390*/  @!P1 SYNCS.ARRIVE.TRANS64.A1T0 RZ, [UR44+0x158], RZ ;  /* 0x000158ffffff99a7 */ /* 0x000fe2000810002c */
[----:B------:R-:W-:Y:S02]  /*23a0*/  UISETP.GT.AND UP0, UPT, UR66, UR65, UPT ;  /* 0x000000414200728c */ /* 0x000fe4000bf04270 */
[----:B------:R-:W-:-:S04]  /*23b0*/  SHF.L.U32 R0, R0, 0x1f, RZ ;  /* 0x0000001f00007819 */ /* 0x000fc800000006ff */
[----:B-12---:R1:W2:Y:S03]  /*23c0*/  SYNCS.PHASECHK.TRANS64.TRYWAIT P0, [UR4+0x88], R0 ;  /* 0x00008800ff0075a7 */ /* 0x0062a60008001104 */
[----:B------:R-:W-:Y:S05]  /*23d0*/  BRA.U !UP0, `(.L_x_24) ;  /* 0x00000005087c7547 */ /* 0x000fea000b800000 */
[----:B------:R-:W4:Y:S01]  /*23e0*/  LDCU.64 UR10, c[0x0][0x5c0] ;  /* 0x0000b800ff0a77ac */ /* 0x000f220008000a00 */
[----:B------:R-:W4:Y:S01]  /*23f0*/  LDCU.64 UR8, c[0x0][0x5f8] ;  /* 0x0000bf00ff0877ac */ /* 0x000f220008000a00 */
[----:B------:R-:W3:Y:S01]  /*2400*/  LDCU UR12, c[0x0][0x5c8] ;  /* 0x0000b900ff0c77ac */ /* 0x000ee20008000800 */
[----:B------:R-:W3:Y:S01]  /*2410*/  LDCU UR47, c[0x0][0x600] ;  /* 0x0000c000ff2f77ac */ /* 0x000ee20008000800 */
[----:B------:R-:W1:Y:S01]  /*2420*/  LDCU UR29, c[0x0][0x5a8] ;  /* 0x0000b500ff1d77ac */ /* 0x000e620008000800 */
[----:B------:R-:W1:Y:S01]  /*2430*/  LDCU UR28, c[0x0][0x59c] ;  /* 0x0000b380ff1c77ac */ /* 0x000e620008000800 */
[----:B----4-:R-:W-:Y:S02]  /*2440*/  UIMAD UR49, UR61, UR10, UR8 ;  /* 0x0000000a3d3172a4 */ /* 0x010fe4000f8e0208 */
[----:B------:R-:W-:Y:S01]  /*2450*/  UIMAD UR48, UR60, UR11, UR9 ;  /* 0x0000000b3c3072a4 */ /* 0x000fe2000f8e0209 */
[----:B------:R-:W4:Y:S01]  /*2460*/  LDCU UR23, c[0x0][0x590] ;  /* 0x0000b200ff1777ac */ /* 0x000f220008000800 */
        /* <DEDUP_REMOVED lines=9> */
[----:B------:R-:W-:-:S02]  /*2500*/  UIADD3 UR51, UPT, UPT, UR67, UR15, URZ ;  /* 0x0000000f43337290 */ /* 0x000fc4000fffe0ff */
[----:B------:R-:W-:Y:S02]  /*2510*/  UIADD3 UR10, UPT, UPT, UR18, 0x40, URZ ;  /* 0x00000040120a7890 */ /* 0x000fe4000fffe0ff */
[----:B---3--:R-:W-:Y:S01]  /*2520*/  UIMAD UR47, UR53, UR12, UR47 ;  /* 0x0000000c352f72a4 */ /* 0x008fe2000f8e022f */
[----:B------:R-:W-:-:S11]  /*2530*/  UMOV UR11, UR45 ;  /* 0x0000002d000b7c82 */ /* 0x000fd60008000000 */
.L_x_29:
[----:B--2---:R-:W-:Y:S01]  /*2540*/  @!P3 MOV R3, 0x3000 ;  /* 0x000030000003b802 */ /* 0x004fe20000000f00 */
[----:B------:R-:W-:Y:S01]  /*2550*/  ULEA UR41, UR11, UR44, 0x3 ;  /* 0x0000002c0b297291 */ /* 0x000fe2000f8e18ff */
[----:B--23--:R-:W-:Y:S11]  /*2560*/  @P0 BRA `(.L_x_25) ;  /* 0x0000000000100947 */ /* 0x00cff60003800000 */
[----:B------:R-:W-:Y:S04]  /*2570*/  MOV R4, UR38 ;  /* 0x0000002600047c02 */ /* 0x000fe80008000f00 */
[----:B------:R-:W-:Y:S04]  /*2580*/  SHF.L.U32 R4, R4, 0x1f, RZ ;  /* 0x0000001f04047819 */ /* 0x000fe800000006ff */
[----:B------:R-:W2:Y:S02]  /*2590*/  SYNCS.PHASECHK.TRANS64.TRYWAIT P0, [UR41+0x88], R4 ;  /* 0x00008804ff0075a7 */ /* 0x000ea40008001129 */
[----:B--2---:R-:W-:Y:S05]  /*25a0*/  @!P0 BRA `(.L_x_26) ;  /* 0x0000007800508947 */ /* 0x004fea0003800000 */
.L_x_25:
[----:B------:R2:W-:Y:S01]  /*25b0*/  @!P3 SYNCS.ARRIVE.TRANS64 RZ, [UR41], R3 ;  /* 0x00000003ffffb9a7 */ /* 0x0005e20008000029 */
[----:B------:R-:W-:Y:S04]  /*25c0*/  BSSY.RECONVERGENT B0, `(.L_x_27) ;  /* 0x0000003000007945 */ /* 0x000fe80003800200 */
[----:B------:R-:W-:Y:S05]  /*25d0*/  @P2 BRA `(.L_x_28) ;  /* 0x0000000000042947 */ /* 0x000fea0003800000 */
[----:B-1--4-:R-:W-:Y:S05]  /*25e0*/  BPT.TRAP 0x1 ;  /* 0x000000040000795c */ /* 0x012fea0000300000 */
.L_x_28:
[----:B-1--4-:R-:W-:Y:S05]  /*25f0*/  BSYNC.RECONVERGENT B0 ;  /* 0x0000000000007941 */ /* 0x012fea0003800200 */
.L_x_27:
[----:B------:R-:W-:Y:S02]  /*2600*/  UIADD3 UR8, UPT, UPT, UR11, 0x1, URZ ;  /* 0x000000010b087890 */ /* 0x000fe4000fffe0ff */
[----:B------:R-:W-:Y:S02]  /*2610*/  USHF.L.U32 UR43, UR15, 0x5, URZ ;  /* 0x000000050f2b7899 */ /* 0x000fe400080006ff */
[----:B------:R-:W-:Y:S02]  /*2620*/  UISETP.NE.AND UP0, UPT, UR8, 0x11, UPT ;  /* 0x000000110800788c */ /* 0x000fe4000bf05270 */
[----:B------:R-:W-:Y:S02]  /*2630*/  UIADD3 UR36, UP1, UPT, UR54, 0x80, URZ ;  /* 0x0000008036247890 */ /* 0x000fe4000ff3e0ff */
[----:B------:R-:W-:Y:S02]  /*2640*/  USEL UR9, URZ, 0x1, UP0 ;  /* 0x00000001ff097887 */ /* 0x000fe40008000000 */
[----:B------:R-:W-:Y:S02]  /*2650*/  USEL UR45, UR8, URZ, UP0 ;  /* 0x000000ff082d7287 */ /* 0x000fe40008000000 */
[----:B------:R-:W-:Y:S02]  /*2660*/  ULOP3.LUT UR38, UR38, UR9, URZ, 0x3c, !UPT ;  /* 0x0000000926267292 */ /* 0x000fe4000f8e3cff */
[----:B------:R-:W-:Y:S02]  /*2670*/  ULEA UR8, UR45, UR44, 0x3 ;  /* 0x0000002c2d087291 */ /* 0x000fe4000f8e18ff */
[----:B------:R-:W-:Y:S02]  /*2680*/  UISETP.NE.AND UP0, UPT, UR23, 0x1, UPT ;  /* 0x000000011700788c */ /* 0x000fe4000bf05270 */
[----:B------:R-:W-:Y:S01]  /*2690*/  ULEA UR40, UR11, UR44, 0xc ;  /* 0x0000002c0b287291 */ /* 0x000fe2000f8e60ff */
[----:B------:R-:W-:Y:S01]  /*26a0*/  MOV R0, UR38 ;  /* 0x0000002600007c02 */ /* 0x000fe20008000f00 */
[----:B------:R-:W-:Y:S02]  /*26b0*/  UIADD3.X UR37, UPT, UPT, URZ, UR55, URZ, UP1, !UPT ;  /* 0x00000037ff257290 */ /* 0x000fe40008ffe4ff */
[----:B------:R-:W-:Y:S01]  /*26c0*/  UIADD3 UR40, UPT, UPT, UR40, 0x4400, URZ ;  /* 0x0000440028287890 */ /* 0x000fe2000fffe0ff */
[----:B------:R-:W-:Y:S01]  /*26d0*/  SHF.L.U32 R0, R0, 0x1f, RZ ;  /* 0x0000001f00007819 */ /* 0x000fe200000006ff */
[----:B------:R-:W-:Y:S02]  /*26e0*/  ULEA UR19, UR11, UR44, 0xd ;  /* 0x0000002c0b137291 */ /* 0x000fe4000f8e68ff */
[----:B------:R-:W-:Y:S01]  /*26f0*/  UISETP.NE.AND UP3, UPT, UR28, 0x1, UPT ;  /* 0x000000011c00788c */ /* 0x000fe2000bf65270 */
[----:B------:R1:W3:Y:S01]  /*2700*/  SYNCS.PHASECHK.TRANS64.TRYWAIT P0, [UR8+0x88], R0 ;  /* 0x00008800ff0075a7 */ /* 0x0002e20008001108 */
[----:B------:R-:W-:Y:S02]  /*2710*/  UIMAD.WIDE.U32 UR8, UR43, UR33, URZ ;  /* 0x000000212b0872a5 */ /* 0x000fe4000f8e00ff */
[----:B------:R-:W-:Y:S02]  /*2720*/  ULEA UR8, UR48, UR49, 0x5 ;  /* 0x0000003130087291 */ /* 0x000fe4000f8e28ff */
[----:B------:R-:W-:Y:S02]  /*2730*/  USHF.R.U32.HI UR9, URZ, UR32, UR9 ;  /* 0x00000020ff097299 */ /* 0x000fe40008011609 */
[----:B------:R-:W-:Y:S02]  /*2740*/  ULEA UR46, UR47, UR8, 0xa ;  /* 0x000000082f2e7291 */ /* 0x000fe4000f8e50ff */
[----:B------:R-:W-:Y:S02]  /*2750*/  USEL UR9, UR43, UR9, !UP0 ;  /* 0x000000092b097287 */ /* 0x000fe4000c000000 */
[----:B------:R-:W-:Y:S02]  /*2760*/  UISETP.NE.AND UP2, UPT, UR29, 0x1, UPT ;  /* 0x000000011d00788c */ /* 0x000fe4000bf45270 */
[----:B------:R-:W-:Y:S02]  /*2770*/  UIMAD.WIDE.U32 UR12, UR9, UR26, URZ ;  /* 0x0000001a090c72a5 */ /* 0x000fe4000f8e00ff */
[----:B------:R-:W-:Y:S02]  /*2780*/  UIADD3 UR8, UPT, UPT, -UR9, URZ, URZ ;  /* 0x000000ff09087290 */ /* 0x000fe4000fffe1ff */
[----:B------:R-:W-:Y:S02]  /*2790*/  UIADD3 UR16, UPT, UPT, UR19, 0x15400, URZ ;  /* 0x0001540013107890 */ /* 0x000fe4000fffe0ff */
[----:B------:R-:W-:Y:S02]  /*27a0*/  UIMAD UR14, UR23, UR8, UR43 ;  /* 0x00000008170e72a4 */ /* 0x000fe4000f8e022b */
[----:B------:R-:W-:Y:S02]  /*27b0*/  UIADD3 UR34, UP0, UPT, UR54, 0x180, URZ ;  /* 0x0000018036227890 */ /* 0x000fe4000ff1e0ff */
[----:B------:R-:W-:Y:S02]  /*27c0*/  UIADD3 UR15, UPT, UPT, UR15, 0x1, URZ ;  /* 0x000000010f0f7890 */ /* 0x000fe4000fffe0ff */
[----:B------:R-:W-:Y:S02]  /*27d0*/  UIADD3.X UR35, UPT, UPT, URZ, UR55, URZ, UP0, !UPT ;  /* 0x00000037ff237290 */ /* 0x000fe400087fe4ff */
[----:B------:R-:W-:Y:S01]  /*27e0*/  UISETP.NE.AND UP0, UPT, UR15, UR51, UPT ;  /* 0x000000330f00728c */ /* 0x000fe2000bf05270 */
[----:B------:R-:W-:Y:S01]  /*27f0*/  UMOV UR56, 0x0 ;  /* 0x0000000000387882 */ /* 0x000fe20000000000 */
[----:B------:R-:W-:Y:S01]  /*2800*/  UMOV UR57, 0x10000000 ;  /* 0x1000000000397882 */ /* 0x000fe20000000000 */
[----:B------:R-:W-:Y:S01]  /*2810*/  UMOV UR42, UR50 ;  /* 0x00000032002a7c82 */ /* 0x000fe20008000000 */
[----:B------:R-:W-:Y:S01]  /*2820*/  UMOV UR17, UR41 ;  /* 0x0000002900117c82 */ /* 0x000fe20008000000 */
[----:B------:R4:W-:Y:S01]  /*2830*/  UTMALDG.2D [UR40], [UR36], desc[UR56] ;  /* 0x00003828240075b4 */ /* 0x0009e20008009000 */
[----:B------:R-:W-:Y:S02]  /*2840*/  UMOV UR12, UR13 ;  /* 0x0000000d000c7c82 */ /* 0x000fe40008000000 */
[----:B------:R-:W-:Y:S04]  /*2850*/  USHF.R.U32.HI UR11, URZ, UR27, UR12 ;  /* 0x0000001bff0b7299 */ /* 0x000fe8000801160c */
[----:B------:R-:W-:Y:S04]  /*2860*/  USEL UR11, UR9, UR11, !UP3 ;  /* 0x0000000b090b7287 */ /* 0x000fe8000d800000 */
[----:B------:R-:W-:Y:S07]  /*2870*/  UIMAD.WIDE.U32 UR12, UR11, UR31, URZ ;  /* 0x0000001f0b0c72a5 */ /* 0x000fee000f8e00ff */
        /* <DEDUP_REMOVED lines=11> */
[----:B----4-:R-:W-:Y:S01]  /*2930*/  UPRMT UR36, UR46, 0x5410, URZ ;  /* 0x000054102e247896 */ /* 0x010fe200080000ff */
[----:B------:R-:W-:Y:S01]  /*2940*/  UMOV UR9, UR41 ;  /* 0x0000002900097c82 */ /* 0x000fe20008000000 */
[----:B------:R-:W-:Y:S01]  /*2950*/  UMOV UR11, UR19 ;  /* 0x00000013000b7c82 */ /* 0x000fe20008000000 */
[----:B------:R-:W-:Y:S01]  /*2960*/  UMOV UR12, UR20 ;  /* 0x00000014000c7c82 */ /* 0x000fe20008000000 */
[----:B------:R-:W-:Y:S01]  /*2970*/  UMOV UR14, UR22 ;  /* 0x00000016000e7c82 */ /* 0x000fe20008000000 */
[----:B------:R-:W-:Y:S04]  /*2980*/  UMOV UR13, UR21 ;  /* 0x00000015000d7c82 */ /* 0x000fe80008000000 */
[----:B------:R-:W-:Y:S01]  /*2990*/  UTMALDG.5D.IM2COL [UR16], [UR34], UR36 ;  /* 0x00000010220073b4 */ /* 0x000fe20008060024 */
[----:B------:R4:W-:Y:S02]  /*29a0*/  UTMALDG.5D.IM2COL [UR8], [UR34], UR36 ;  /* 0x00000008220073b4 */ /* 0x0009e40008060024 */
[----:B----4-:R-:W-:Y:S01]  /*29b0*/  UMOV UR11, UR45 ;  /* 0x0000002d000b7c82 */ /* 0x010fe20008000000 */
[----:B-1----:R-:W-:Y:S05]  /*29c0*/  BRA.U UP0, `(.L_x_29) ;  /* 0xfffffff900dc7547 */ /* 0x002fea000b83ffff */
.L_x_24:
[----:B--23--:R-:W-:Y:S01]  /*29d0*/  SHF.L.U32 R3, R2, 0x1f, RZ ;  /* 0x0000001f02037819 */ /* 0x00cfe200000006ff */
[----:B------:R-:W-:-:S03]  /*29e0*/  NOP ;  /* 0x0000000000007918 */ /* 0x000fc60000000000 */
[----:B------:R-:W2:Y:S02]  /*29f0*/  SYNCS.PHASECHK.TRANS64.TRYWAIT P0, [UR44+0x160], R3 ;  /* 0x00016003ff0075a7 */ /* 0x000ea4000800112c */
[----:B--2---:R-:W-:Y:S05]  /*2a00*/  @!P0 BRA `(.L_x_30) ;  /* 0x0000007400508947 */ /* 0x004fea0003800000 */
.L_x_140:
[----:B------:R-:W2:Y:S01]  /*2a10*/  LDS.128 R4, [UR44+0x1a0] ;  /* 0x0001a02cff047984 */ /* 0x000ea20008000c00 */
[----:B------:R-:W-:Y:S02]  /*2a20*/  UIADD3 UR4, UPT, UPT, UR44, 0x168, URZ ;  /* 0x000001682c047890 */ /* 0x000fe4000fffe0ff */
[----:B------:R-:W-:Y:S01]  /*2a30*/  UISETP.GE.AND UP0, UPT, UR39, 0x1, UPT ;  /* 0x000000012700788c */ /* 0x000fe2000bf06270 */
[----:B------:R-:W-:Y:S01]  /*2a40*/  @!PT LDS RZ, [RZ] ;  /* 0x00000000fffff984 */ /* 0x000fe20000000800 */
[----:B------:R-:W-:Y:S01]  /*2a50*/  @!PT LDS RZ, [RZ] ;  /* 0x00000000fffff984 */ /* 0x000fe20000000800 */
[----:B------:R-:W-:Y:S01]  /*2a60*/  @!PT LDS RZ, [RZ] ;  /* 0x00000000fffff984 */ /* 0x000fe20000000800 */
[----:B------:R-:W-:Y:S01]  /*2a70*/  @!PT LDS RZ, [RZ] ;  /* 0x00000000fffff984 */ /* 0x000fe20000000800 */
[----:B------:R3:W-:Y:S06]  /*2a80*/  MEMBAR.ALL.CTA ;  /* 0x0000000000007992 */ /* 0x0007ec0000008000 */
[----:B---3--:R-:W3:Y:S01]  /*2a90*/  FENCE.VIEW.ASYNC.S ;  /* 0x00000000000073c6 */ /* 0x008ee20000000000 */
[----:B------:R-:W-:-:S09]  /*2aa0*/  UPRMT UR4, URZ, 0x654, UR4 ;  /* 0x00000654ff047896 */ /* 0x000fd20008000004 */
[----:B---3--:R-:W-:Y:S01]  /*2ab0*/  SYNCS.ARRIVE.TRANS64.RED.A1T0 RZ, [UR4], RZ ;  /* 0x000000ffffff79a7 */ /* 0x008fe20008100404 */
[----:B--2---:R-:W-:-:S13]  /*2ac0*/  LOP3.LUT P0, RZ, R6, 0x1, RZ, 0xc0, !PT ;  /* 0x0000000106ff7812 */ /* 0x004fda000780c0ff */
[----:B------:R-:W-:Y:S01]  /*2ad0*/  VOTEU.ANY UP1, P0 ;  /* 0x0000000000ff7886 */ /* 0x000fe20000020100 */
[----:B------:R-:W-:-:S13]  /*2ae0*/  PLOP3.LUT P0, PT, PT, PT, UP1, 0x80, 0x8 ;  /* 0x000000000008781c */ /* 0x000fda0003f0f018 */
[----:B-1----:R-:W-:Y:S02]  /*2af0*/  @P0 MOV R0, R4 ;  /* 0x0000000400000202 */ /* 0x002fe40000000f00 */
[----:B------:R-:W-:Y:S02]  /*2b00*/  @P0 LOP3.LUT R4, R5, 0xffff, RZ, 0xc0, !PT ;  /* 0x0000ffff05040812 */ /* 0x000fe400078ec0ff */
[----:B------:R-:W-:Y:S02]  /*2b10*/  @P0 R2UR UR6, R0 ;  /* 0x00000000000602ca */ /* 0x000fe400000e0000 */
[----:B------:R-:W-:-:S11]  /*2b20*/  @P0 R2UR UR5, R4 ;  /* 0x00000000040502ca */ /* 0x000fd600000e0000 */
[----:B------:R-:W-:Y:S02]  /*2b30*/  @UP1 UMOV UR59, UR6 ;  /* 0x00000006003b1c82 */ /* 0x000fe40008000000 */
[----:B------:R-:W-:Y:S01]  /*2b40*/  @UP1 UMOV UR58, UR5 ;  /* 0x00000005003a1c82 */ /* 0x000fe20008000000 */
[----:B------:R-:W-:Y:S05]  /*2b50*/  BRA.U !UP0, `(.L_x_31) ;  /* 0x0000000108d47547 */ /* 0x000fea000b800000 */
[----:B------:R-:W1:Y:S01]  /*2b60*/  LDCU.128 UR16, c[0x0][0xc10] ;  /* 0x00018200ff1077ac */ /* 0x000e620008000c00 */
[----:B------:R-:W2:Y:S01]  /*2b70*/  LDCU UR20, c[0x0][0xc20] ;  /* 0x00018400ff1477ac */ /* 0x000ea20008000800 */
[----:B------:R-:W3:Y:S01]  /*2b80*/  LDCU UR13, c[0x0][0xc0c] ;  /* 0x00018180ff0d77ac */ /* 0x000ee20008000800 */
[----:B------:R-:W4:Y:S01]  /*2b90*/  LDCU.64 UR14, c[0x0][0xc28] ;  /* 0x00018500ff0e77ac */ /* 0x000f220008000a00 */
[----:B------:R-:W-:Y:S02]  /*2ba0*/  UISETP.NE.AND UP3, UPT, UR39, 0x1, UPT ;  /* 0x000000012700788c */ /* 0x000fe4000bf65270 */
[----:B-1----:R-:W-:Y:S02]  /*2bb0*/  UIMAD.WIDE.U32 UR4, UR63, UR19, URZ ;  /* 0x000000133f0472a5 */ /* 0x002fe4000f8e00ff */
[----:B------:R-:W-:Y:S02]  /*2bc0*/  UIMAD.WIDE.U32 UR6, UR64, UR16, URZ ;  /* 0x00000010400672a5 */ /* 0x000fe4000f8e00ff */
[----:B------:R-:W-:-:S02]  /*2bd0*/  UISETP.NE.AND UP0, UPT, UR18, 0x1, UPT ;  /* 0x000000011200788c */ /* 0x000fc4000bf05270 */
[----:B------:R-:W-:Y:S01]  /*2be0*/  UIMAD.WIDE.U32 UR10, UR58, UR19, URZ ;  /* 0x000000133a0a72a5 */ /* 0x000fe2000f8e00ff */
[----:B------:R-:W-:Y:S01]  /*2bf0*/  UMOV UR4, UR5 ;  /* 0x0000000500047c82 */ /* 0x000fe20008000000 */
[----:B---3--:R-:W-:Y:S02]  /*2c00*/  UISETP.NE.AND UP2, UPT, UR13, 0x1, UPT ;  /* 0x000000010d00788c */ /* 0x008fe4000bf45270 */
[----:B--2---:R-:W-:Y:S02]  /*2c10*/  USHF.R.U32.HI UR5, URZ, UR20, UR4 ;  /* 0x00000014ff057299 */ /* 0x004fe40008011604 */
[----:B------:R-:W-:Y:S01]  /*2c20*/  UIMAD.WIDE.U32 UR8, UR59, UR16, URZ ;  /* 0x000000103b0872a5 */ /* 0x000fe2000f8e00ff */
[----:B------:R-:W-:Y:S01]  /*2c30*/  UMOV UR4, UR7 ;  /* 0x0000000700047c82 */ /* 0x000fe20008000000 */
[----:B------:R-:W-:Y:S02]  /*2c40*/  USEL UR5, UR63, UR5, !UP0 ;  /* 0x000000053f057287 */ /* 0x000fe4000c000000 */
[----:B------:R-:W-:-:S02]  /*2c50*/  USHF.R.U32.HI UR4, URZ, UR17, UR4 ;  /* 0x00000011ff047299 */ /* 0x000fc40008011604 */
[----:B----4-:R-:W-:Y:S02]  /*2c60*/  UIMAD.WIDE.U32 UR6, UR5, UR14, URZ ;  /* 0x0000000e050672a5 */ /* 0x010fe4000f8e00ff */
[----:B------:R-:W-:Y:S01]  /*2c70*/  USEL UR12, UR64, UR4, !UP2 ;  /* 0x00000004400c7287 */ /* 0x000fe2000d000000 */
[----:B------:R-:W-:Y:S02]  /*2c80*/  UMOV UR8, UR9 ;  /* 0x0000000900087c82 */ /* 0x000fe40008000000 */
[----:B------:R-:W-:Y:S01]  /*2c90*/  UMOV UR4, UR11 ;  /* 0x0000000b00047c82 */ /* 0x000fe20008000000 */
[----:B------:R-:W-:Y:S01]  /*2ca0*/  UIMAD.WIDE.U32 UR10, UR12, UR14, URZ ;  /* 0x0000000e0c0a72a5 */ /* 0x000fe2000f8e00ff */
[----:B------:R-:W-:Y:S01]  /*2cb0*/  UMOV UR6, UR7 ;  /* 0x0000000700067c82 */ /* 0x000fe20008000000 */
[----:B------:R-:W-:Y:S02]  /*2cc0*/  USHF.R.U32.HI UR4, URZ, UR20, UR4 ;  /* 0x00000014ff047299 */ /* 0x000fe40008011604 */
[----:B------:R-:W-:-:S02]  /*2cd0*/  @UP3 USHF.R.U32.HI UR5, URZ, UR15, UR6 ;  /* 0x0000000fff053299 */ /* 0x000fc40008011606 */
[----:B------:R-:W-:Y:S01]  /*2ce0*/  USHF.R.U32.HI UR17, URZ, UR17, UR8 ;  /* 0x00000011ff117299 */ /* 0x000fe20008011608 */
[----:B------:R-:W-:Y:S01]  /*2cf0*/  UMOV UR6, UR11 ;  /* 0x0000000b00067c82 */ /* 0x000fe20008000000 */
[----:B------:R-:W-:Y:S02]  /*2d00*/  USEL UR4, UR58, UR4, !UP0 ;  /* 0x000000043a047287 */ /* 0x000fe4000c000000 */
[----:B------:R-:W-:Y:S02]  /*2d10*/  @UP3 USHF.R.U32.HI UR12, URZ, UR15, UR6 ;  /* 0x0000000fff0c3299 */ /* 0x000fe40008011606 */
[----:B------:R-:W-:Y:S02]  /*2d20*/  UIMAD UR6, UR39, UR5, URZ ;  /* 0x00000005270672a4 */ /* 0x000fe4000f8e02ff */
[----:B------:R-:W-:Y:S02]  /*2d30*/  USEL UR5, UR59, UR17, !UP2 ;  /* 0x000000113b057287 */ /* 0x000fe4000d000000 */
[----:B------:R-:W-:-:S02]  /*2d40*/  UIMAD UR8, UR39, UR12, URZ ;  /* 0x0000000c270872a4 */ /* 0x000fc4000f8e02ff */
[----:B------:R-:W-:Y:S02]  /*2d50*/  UISETP.GE.AND UP0, UPT, UR4, UR6, UPT ;  /* 0x000000060400728c */ /* 0x000fe4000bf06270 */
[----:B------:R-:W-:Y:S02]  /*2d60*/  UIMAD.WIDE.U32 UR6, UR4, UR14, URZ ;  /* 0x0000000e040672a5 */ /* 0x000fe4000f8e00ff */
[----:B------:R-:W-:Y:S02]  /*2d70*/  UISETP.GE.OR UP0, UPT, UR5, UR8, UP0 ;  /* 0x000000080500728c */ /* 0x000fe40008706670 */
[----:B------:R-:W-:Y:S02]  /*2d80*/  UIMAD.WIDE.U32 UR8, UR5, UR14, URZ ;  /* 0x0000000e050872a5 */ /* 0x000fe4000f8e00ff */
[----:B------:R-:W-:Y:S01]  /*2d90*/  UIADD3 UR10, UPT, UPT, -UR4, URZ, URZ ;  /* 0x000000ff040a7290 */ /* 0x000fe2000fffe1ff */
[----:B------:R-:W-:Y:S02]  /*2da0*/  UMOV UR6, UR7 ;  /* 0x0000000700067c82 */ /* 0x000fe40008000000 */
[----:B------:R-:W-:-:S02]  /*2db0*/  USHF.R.U32.HI UR6, URZ, UR15, UR6 ;  /* 0x0000000fff067299 */ /* 0x000fc40008011606 */
[----:B------:R-:W-:Y:S02]  /*2dc0*/  UIMAD UR10, UR18, UR10, UR58 ;  /* 0x0000000a120a72a4 */ /* 0x000fe4000f8e023a */
[----:B------:R-:W-:Y:S01]  /*2dd0*/  USEL UR6, UR4, UR6, !UP3 ;  /* 0x0000000604067287 */ /* 0x000fe2000d800000 */
[----:B------:R-:W-:Y:S01]  /*2de0*/  @!UP0 UMOV UR7, UR9 ;  /* 0x0000000900078c82 */ /* 0x000fe20008000000 */
[----:B------:R-:W-:Y:S02]  /*2df0*/  UIADD3 UR9, UPT, UPT, -UR5, URZ, URZ ;  /* 0x000000ff05097290 */ /* 0x000fe4000fffe1ff */
[----:B------:R-:W-:Y:S02]  /*2e00*/  @!UP0 USHF.R.U32.HI UR7, URZ, UR15, UR7 ;  /* 0x0000000fff078299 */ /* 0x000fe40008011607 */
[----:B------:R-:W-:Y:S02]  /*2e10*/  UIADD3 UR8, UPT, UPT, -UR6, URZ, URZ ;  /* 0x000000ff06087290 */ /* 0x000fe4000fffe1ff */
[----:B------:R-:W-:-:S02]  /*2e20*/  @!UP0 USEL UR7, UR5, UR7, !UP3 ;  /* 0x0000000705078287 */ /* 0x000fc4000d800000 */
[----:B------:R-:W-:Y:S02]  /*2e30*/  UIMAD UR8, UR39, UR8, UR4 ;  /* 0x00000008270872a4 */ /* 0x000fe4000f8e0204 */
[----:B------:R-:W-:Y:S02]  /*2e40*/  @!UP0 UIADD3 UR6, UPT, UPT, UR6, -UR7, URZ ;  /* 0x8000000706068290 */ /* 0x000fe4000fffe0ff */
[----:B------:R-:W-:Y:S02]  /*2e50*/  @!UP0 UIMAD UR7, UR8, UR12, UR7 ;  /* 0x0000000c080782a4 */ /* 0x000fe4000f8e0207 */
[----:B------:R-:W-:Y:S02]  /*2e60*/  @!UP0 UIMAD UR4, UR39, UR6, UR5 ;  /* 0x00000006270482a4 */ /* 0x000fe4000f8e0205 */
[----:B------:R-:W-:Y:S02]  /*2e70*/  UIMAD UR6, UR13, UR9, UR59 ;  /* 0x000000090d0672a4 */ /* 0x000fe4000f8e023b */
[----:B------:R-:W-:Y:S01]  /*2e80*/  UIMAD UR58, UR4, UR18, UR10 ;  /* 0x00000012043a72a4 */ /* 0x000fe2000f8e020a */
[----:B------:R-:W-:-:S02]  /*2e90*/  @!UP0 UMOV UR5, UR7 ;  /* 0x0000000700058c82 */ /* 0x000fc40008000000 */
[----:B------:R-:W-:-:S12]  /*2ea0*/  UIMAD UR59, UR5, UR13, UR6 ;  /* 0x0000000d053b72a4 */ /* 0x000fd8000f8e0206 */
.L_x_31:
        /* <DEDUP_REMOVED lines=20> */
.L_x_32:
[----:B------:R-:W-:Y:S02]  /*2ff0*/  R2UR UR5, R49 ;  /* 0x00000000310572ca */ /* 0x000fe400000e0000 */
[----:B------:R-:W-:Y:S02]  /*3000*/  R2UR UR4, R48 ;  /* 0x00000000300472ca */ /* 0x000fe400000e0000 */
[----:B------:R-:W-:Y:S02]  /*3010*/  PLOP3.LUT P1, PT, PT, PT, PT, 0x80, 0x8 ;  /* 0x000000000008781c */ /* 0x000fe40003f2f070 */
[----:B------:R-:W-:-:S07]  /*3020*/  LOP3.LUT R2, R2, 0x1, RZ, 0x3c, !PT ;  /* 0x0000000102027812 */ /* 0x000fce00078e3cff */
[----:B------:R-:W-:Y:S02]  /*3030*/  UIADD3 UR28, UPT, UPT, UR59, UR5, URZ ;  /* 0x000000053b1c7290 */ /* 0x000fe4000fffe0ff */
[----:B------:R-:W-:Y:S01]  /*3040*/  UIADD3 UR21, UPT, UPT, UR58, UR4, URZ ;  /* 0x000000043a157290 */ /* 0x000fe2000fffe0ff */
[----:B------:R-:W-:Y:S11]  /*3050*/  BRA.U UP1, `(.L_x_33) ;  /* 0xffffffe501787547 */ /* 0x000ff6000b83ffff */
[----:B------:R-:W-:Y:S01]  /*3060*/  UIADD3 UR44, UPT, UPT, UR44, 0x88, URZ ;  /* 0x000000882c2c7890 */ /* 0x000fe2000fffe0ff */
[----:B------:R-:W-:-:S03]  /*3070*/  MOV R2, UR38 ;  /* 0x0000002600027c02 */ /* 0x000fc60008000f00 */
[----:B------:R-:W-:Y:S01]  /*3080*/  ULEA UR4, UR45, UR44, 0x3 ;  /* 0x0000002c2d047291 */ /* 0x000fe2000f8e18ff */
[----:B------:R-:W-:-:S08]  /*3090*/  SHF.L.U32 R2, R2, 0x1f, RZ ;  /* 0x0000001f02027819 */ /* 0x000fd000000006ff */
[----:B------:R-:W1:Y:S02]  /*30a0*/  SYNCS.PHASECHK.TRANS64.TRYWAIT P0, [UR4], R2 ;  /* 0x00000002ff0075a7 */ /* 0x000e640008001104 */
[----:B-1----:R-:W-:Y:S05]  /*30b0*/  @!P0 BRA `(.L_x_34) ;  /* 0x0000006c00bc8947 */ /* 0x002fea0003800000 */
.L_x_142:
[----:B------:R-:W-:-:S04]  /*30c0*/  UIADD3 UR4, UPT, UPT, UR45, 0x1, URZ ;  /* 0x000000012d047890 */ /* 0x000fc8000fffe0ff */
[----:B------:R-:W-:-:S04]  /*30d0*/  UISETP.NE.AND UP0, UPT, UR4, 0x11, UPT ;  /* 0x000000110400788c */ /* 0x000fc8000bf05270 */
[----:B------:R-:W-:Y:S02]  /*30e0*/  USEL UR5, URZ, 0x1, UP0 ;  /* 0x00000001ff057887 */ /* 0x000fe40008000000 */
[----:B------:R-:W-:Y:S02]  /*30f0*/  USEL UR4, UR4, URZ, UP0 ;  /* 0x000000ff04047287 */ /* 0x000fe40008000000 */
[----:B------:R-:W-:Y:S02]  /*3100*/  ULOP3.LUT UR6, UR38, UR5, URZ, 0x3c, !UPT ;  /* 0x0000000526067292 */ /* 0x000fe4000f8e3cff */
[----:B------:R-:W-:-:S04]  /*3110*/  ULEA UR5, UR4, UR44, 0x3 ;  /* 0x0000002c04057291 */ /* 0x000fc8000f8e18ff */
[----:B-1----:R-:W-:-:S04]  /*3120*/  MOV R2, UR6 ;  /* 0x0000000600027c02 */ /* 0x002fc80008000f00 */
[----:B------:R-:W-:-:S04]  /*3130*/  SHF.L.U32 R2, R2, 0x1f, RZ ;  /* 0x0000001f02027819 */ /* 0x000fc800000006ff */
[----:B------:R-:W1:Y:S02]  /*3140*/  SYNCS.PHASECHK.TRANS64.TRYWAIT P0, [UR5], R2 ;  /* 0x00000002ff0075a7 */ /* 0x000e640008001105 */
[----:B-1----:R-:W-:Y:S05]  /*3150*/  @!P0 BRA `(.L_x_35) ;  /* 0x0000006c00ac8947 */ /* 0x002fea0003800000 */
.L_x_144:
        /* <DEDUP_REMOVED lines=10> */
.L_x_146:
        /* <DEDUP_REMOVED lines=10> */
.L_x_148:
        /* <DEDUP_REMOVED lines=10> */
.L_x_150:
        /* <DEDUP_REMOVED lines=10> */
.L_x_152:
        /* <DEDUP_REMOVED lines=10> */
.L_x_154:
        /* <DEDUP_REMOVED lines=10> */
.L_x_156:
        /* <DEDUP_REMOVED lines=10> */
.L_x_158:
        /* <DEDUP_REMOVED lines=10> */
.L_x_160:
        /* <DEDUP_REMOVED lines=10> */
.L_x_162:
        /* <DEDUP_REMOVED lines=10> */
.L_x_164:
        /* <DEDUP_REMOVED lines=10> */
.L_x_166:
        /* <DEDUP_REMOVED lines=10> */
.L_x_168:
        /* <DEDUP_REMOVED lines=10> */
.L_x_170:
        /* <DEDUP_REMOVED lines=10> */
.L_x_172:
[----:B------:R-:W-:-:S04]  /*3a20*/  UIADD3 UR4, UPT, UPT, UR4, 0x1, URZ ;  /* 0x0000000104047890 */ /* 0x000fc8000fffe0ff */
[----:B------:R-:W-:-:S04]  /*3a30*/  UISETP.NE.AND UP0, UPT, UR4, 0x11, UPT ;  /* 0x000000110400788c */ /* 0x000fc8000bf05270 */
[----:B------:R-:W-:Y:S02]  /*3a40*/  USEL UR5, URZ, 0x1, UP0 ;  /* 0x00000001ff057887 */ /* 0x000fe40008000000 */
[----:B------:R-:W-:Y:S02]  /*3a50*/  USEL UR4, UR4, URZ, UP0 ;  /* 0x000000ff04047287 */ /* 0x000fe40008000000 */
[----:B------:R-:W-:Y:S02]  /*3a60*/  ULOP3.LUT UR5, UR6, UR5, URZ, 0x3c, !UPT ;  /* 0x0000000506057292 */ /* 0x000fe4000f8e3cff */
[----:B------:R-:W-:-:S04]  /*3a70*/  ULEA UR4, UR4, UR44, 0x3 ;  /* 0x0000002c04047291 */ /* 0x000fc8000f8e18ff */
[----:B-1----:R-:W-:Y:S02]  /*3a80*/  IMAD.U32 R2, RZ, RZ, UR5 ;  /* 0x00000005ff027e24 */ /* 0x002fe4000f8e00ff */
[----:B------:R-:W-:-:S03]  /*3a90*/  MOV R0, UR4 ;  /* 0x0000000400007c02 */ /* 0x000fc60008000f00 */
[----:B------:R-:W-:-:S07]  /*3aa0*/  SHF.L.U32 R2, R2, 0x1f, RZ ;  /* 0x0000001f02027819 */ /* 0x000fce00000006ff */
.L_x_50:
[----:B-1----:R1:W2:Y:S02]  /*3ab0*/  SYNCS.PHASECHK.TRANS64.TRYWAIT P0, [R0+URZ], R2 ;  /* 0x00000002000075a7 */ /* 0x0022a400080011ff */
[----:B--2---:R-:W-:Y:S05]  /*3ac0*/  @!P0 NANOSLEEP.SYNCS 0x989680 ;  /* 0x009896800000895d */ /* 0x004fea0003900000 */
[----:B------:R-:W2:Y:S02]  /*3ad0*/  @!P0 SYNCS.PHASECHK.TRANS64 P0, [R0+URZ], R2 ;  /* 0x00000002000085a7 */ /* 0x000ea400080010ff */
[----:B--2---:R-:W-:Y:S05]  /*3ae0*/  @P0 EXIT ;  /* 0x000000000000094d */ /* 0x004fea0003800000 */
[----:B------:R-:W-:Y:S05]  /*3af0*/  BRA `(.L_x_50) ;  /* 0xfffffffc00ec7947 */ /* 0x000fea000383ffff */
.L_x_17:
[----:B------:R-:W2:Y:S02]  /*3b00*/  S2UR UR4, SR_CgaCtaId ;  /* 0x00000000000479c3 */ /* 0x000ea40000008800 */
[----:B--2---:R-:W-:-:S04]  /*3b10*/  UISETP.NE.AND UP0, UPT, UR4, URZ, UPT ;  /* 0x000000ff0400728c */ /* 0x004fc8000bf05270 */
[----:B------:R-:W-:-:S09]  /*3b20*/  UISETP.NE.OR UP0, UPT, UR18, 0x1, UP0 ;  /* 0x000000011200788c */ /* 0x000fd20008705670 */
[----:B------:R-:W-:Y:S05]  /*3b30*/  BRA.U UP0, `(.L_x_51) ;  /* 0x0000000100b47547 */ /* 0x000fea000b800000 */
[----:B------:R-:W2:Y:S01]  /*3b40*/  S2UR UR5, SR_CgaCtaId ;  /* 0x00000000000579c3 */ /* 0x000ea20000008800 */
[----:B------:R-:W-:Y:S01]  /*3b50*/  UMOV UR4, 0x400 ;  /* 0x0000040000047882 */ /* 0x000fe20000000000 */
[----:B------:R-:W-:Y:S01]  /*3b60*/  HFMA2 R3, -RZ, RZ, 0, 5.9604644775390625e-08 ;  /* 0x00000001ff037431 */ /* 0x000fe200000001ff */
[----:B------:R-:W-:Y:S01]  /*3b70*/  ISETP.NE.AND P0, PT, R0, RZ, PT ;  /* 0x000000ff0000720c */ /* 0x000fe20003f05270 */
[----:B------:R-:W-:Y:S01]  /*3b80*/  IMAD.MOV.U32 R8, RZ, RZ, RZ ;  /* 0x000000ffff087224 */ /* 0x000fe200078e00ff */
[----:B--2---:R-:W-:-:S04]  /*3b90*/  ULEA UR4, UR5, UR4, 0x18 ;  /* 0x0000000405047291 */ /* 0x004fc8000f8ec0ff */
[----:B------:R-:W-:Y:S02]  /*3ba0*/  UIADD3 UR5, UPT, UPT, UR4, 0x168, URZ ;  /* 0x0000016804057890 */ /* 0x000fe4000fffe0ff */
[----:B------:R-:W-:Y:S02]  /*3bb0*/  UIADD3 UR8, UPT, UPT, UR4, 0x160, URZ ;  /* 0x0000016004087890 */ /* 0x000fe4000fffe0ff */
[----:B------:R-:W-:-:S12]  /*3bc0*/  UPRMT UR5, URZ, 0x654, UR5 ;  /* 0x00000654ff057896 */ /* 0x000fd80008000005 */
.L_x_54:
[----:B------:R-:W-:Y:S01]  /*3bd0*/  SHF.L.U32 R6, R3, 0x1f, RZ ;  /* 0x0000001f03067819 */ /* 0x000fe200000006ff */
[----:B------:R-:W-:Y:S02]  /*3be0*/  IMAD.U32 R4, RZ, RZ, UR8 ;  /* 0x00000008ff047e24 */ /* 0x000fe4000f8e00ff */
[----:B------:R-:W-:Y:S01]  /*3bf0*/  @!P0 IMAD.MOV.U32 R5, RZ, RZ, 0x10 ;  /* 0x00000010ff058424 */ /* 0x000fe200078e00ff */
[----:B------:R-:W2:Y:S02]  /*3c00*/  SYNCS.PHASECHK.TRANS64.TRYWAIT P1, [UR4+0x168], R6 ;  /* 0x00016806ff0075a7 */ /* 0x000ea40008021104 */
[----:B------:R-:W-:-:S04]  /*3c10*/  PRMT R4, R0, 0x654, R4 ;  /* 0x0000065400047816 */ /* 0x000fc80000000004 */
[----:B------:R-:W-:Y:S01]  /*3c20*/  SEL R2, R4, R2, !P0 ;  /* 0x0000000204027207 */ /* 0x000fe20004000000 */
[----:B--2---:R-:W-:Y:S06]  /*3c30*/  @!P1 BRA `(.L_x_52) ;  /* 0x00000068005c9947 */ /* 0x004fec0003800000 */
.L_x_174:
[----:B------:R-:W-:Y:S01]  /*3c40*/  UIADD3 UR6, UPT, UPT, UR4, 0x1a0, URZ ;  /* 0x000001a004067890 */ /* 0x000fe2000fffe0ff */
[----:B------:R3:W-:Y:S01]  /*3c50*/  @!P0 SYNCS.ARRIVE.TRANS64.RED RZ, [R2+URZ], R5 ;  /* 0x0000000502ff89a7 */ /* 0x0007e200080004ff */
[----:B------:R-:W-:Y:S01]  /*3c60*/  UIADD3 UR7, UPT, UPT, UR4, 0x160, URZ ;  /* 0x0000016004077890 */ /* 0x000fe2000fffe0ff */
[----:B------:R-:W-:-:S08]  /*3c70*/  LOP3.LUT R3, R3, 0x1, RZ, 0x3c, !PT ;  /* 0x0000000103037812 */ /* 0x000fd000078e3cff */
[----:B------:R-:W-:Y:S06]  /*3c80*/  UGETNEXTWORKID.BROADCAST [UR6], [UR7] ;  /* 0x00000000060073ca */ /* 0x000fec0008000100 */
[----:B---3--:R-:W-:-:S04]  /*3c90*/  SHF.L.U32 R5, R8, 0x1f, RZ ;  /* 0x0000001f08057819 */ /* 0x008fc800000006ff */
[----:B------:R-:W3:Y:S02]  /*3ca0*/  SYNCS.PHASECHK.TRANS64.TRYWAIT P1, [UR4+0x160], R5 ;  /* 0x00016005ff0075a7 */ /* 0x000ee40008021104 */
[----:B---3--:R-:W-:Y:S05]  /*3cb0*/  @!P1 BRA `(.L_x_53) ;  /* 0x0000006800549947 */ /* 0x008fea0003800000 */
.L_x_176:
[----:B--2---:R-:W2:Y:S01]  /*3cc0*/  LDS.128 R4, [UR4+0x1a0] ;  /* 0x0001a004ff047984 */ /* 0x004ea20008000c00 */
[----:B------:R-:W-:Y:S01]  /*3cd0*/  LOP3.LUT R8, R8, 0x1, RZ, 0x3c, !PT ;  /* 0x0000000108087812 */ /* 0x000fe200078e3cff */
[----:B------:R-:W-:Y:S01]  /*3ce0*/  @!PT LDS RZ, [RZ] ;  /* 0x00000000fffff984 */ /* 0x000fe20000000800 */
[----:B------:R-:W-:Y:S01]  /*3cf0*/  @!PT LDS RZ, [RZ] ;  /* 0x00000000fffff984 */ /* 0x000fe20000000800 */
[----:B------:R-:W-:Y:S01]  /*3d00*/  @!PT LDS RZ, [RZ] ;  /* 0x00000000fffff984 */ /* 0x000fe20000000800 */
[----:B------:R-:W-:Y:S01]  /*3d10*/  @!PT LDS RZ, [RZ] ;  /* 0x00000000fffff984 */ /* 0x000fe20000000800 */
[----:B------:R3:W-:Y:S06]  /*3d20*/  MEMBAR.ALL.CTA ;  /* 0x0000000000007992 */ /* 0x0007ec0000008000 */
[----:B---3--:R-:W3:Y:S02]  /*3d30*/  FENCE.VIEW.ASYNC.S ;  /* 0x00000000000073c6 */ /* 0x008ee40000000000 */
[----:B---3--:R-:W-:Y:S01]  /*3d40*/  SYNCS.ARRIVE.TRANS64.RED.A1T0 RZ, [UR5], RZ ;  /* 0x000000ffffff79a7 */ /* 0x008fe20008100405 */
[----:B--2---:R-:W-:-:S13]  /*3d50*/  LOP3.LUT P1, RZ, R6, 0x1, RZ, 0xc0, !PT ;  /* 0x0000000106ff7812 */ /* 0x004fda000782c0ff */
[----:B------:R-:W-:Y:S05]  /*3d60*/  @P1 BRA `(.L_x_54) ;  /* 0xfffffffc00981947 */ /* 0x000fea000383ffff */
[----:B------:R-:W-:-:S04]  /*3d70*/  SHF.L.U32 R0, R3, 0x1f, RZ ;  /* 0x0000001f03007819 */ /* 0x000fc800000006ff */
[----:B------:R-:W2:Y:S02]  /*3d80*/  SYNCS.PHASECHK.TRANS64 P0, [UR4+0x168], R0 ;  /* 0x00016800ff0075a7 */ /* 0x000ea40008001004 */
[----:B-12---:R-:W-:Y:S05]  /*3d90*/  @P0 EXIT ;  /* 0x000000000000094d */ /* 0x006fea0003800000 */
[----:B------:R-:W-:-:S07]  /*3da0*/  MOV R0, UR4 ;  /* 0x0000000400007c02 */ /* 0x000fce0008000f00 */
.L_x_55:
[----:B-1----:R-:W-:-:S04]  /*3db0*/  SHF.L.U32 R2, R3, 0x1f, RZ ;  /* 0x0000001f03027819 */ /* 0x002fc800000006ff */
[----:B------:R1:W2:Y:S03]  /*3dc0*/  SYNCS.PHASECHK.TRANS64.TRYWAIT P0, [R0+URZ+0x168], R2 ;  /* 0x00016802000075a7 */ /* 0x0002a600080011ff */
[----:B--2---:R-:W-:Y:S05]  /*3dd0*/  @!P0 NANOSLEEP.SYNCS 0x989680 ;  /* 0x009896800000895d */ /* 0x004fea0003900000 */
[----:B------:R-:W2:Y:S02]  /*3de0*/  @!P0 SYNCS.PHASECHK.TRANS64 P0, [R0+URZ+0x168], R2 ;  /* 0x00016802000085a7 */ /* 0x000ea400080010ff */
[----:B--2---:R-:W-:Y:S05]  /*3df0*/  @P0 EXIT ;  /* 0x000000000000094d */ /* 0x004fea0003800000 */
[----:B------:R-:W-:Y:S05]  /*3e00*/  BRA `(.L_x_55) ;  /* 0xfffffffc00e87947 */ /* 0x000fea000383ffff */
.L_x_51:
[----:B------:R-:W-:-:S09]  /*3e10*/  UISETP.NE.AND UP0, UPT, UR18, URZ, UPT ;  /* 0x000000ff1200728c */ /* 0x000fd2000bf05270 */
[----:B------:R-:W-:Y:S05]  /*3e20*/  BRA.U UP0, `(.L_x_56) ;  /* 0x0000000d00407547 */ /* 0x000fea000b800000 */
[----:B------:R-:W2:Y:S01]  /*3e30*/  S2UR UR7, SR_CgaCtaId ;  /* 0x00000000000779c3 */ /* 0x000ea20000008800 */
[----:B------:R-:W-:Y:S01]  /*3e40*/  UMOV UR4, 0x40 ;  /* 0x0000004000047882 */ /* 0x000fe20000000000 */
[----:B------:R-:W-:Y:S01]  /*3e50*/  NOP ;  /* 0x0000000000007918 */ /* 0x000fe20000000000 */
[----:B------:R-:W-:Y:S01]  /*3e60*/  UMOV UR6, 0x400 ;  /* 0x0000040000067882 */ /* 0x000fe20000000000 */
[----:B--2---:R-:W-:Y:S02]  /*3e70*/  ULEA UR5, UR7, UR4, 0x18 ;  /* 0x0000000407057291 */ /* 0x004fe4000f8ec0ff */
[----:B------:R-:W-:-:S07]  /*3e80*/  ULEA UR6, UR7, UR6, 0x18 ;  /* 0x0000000607067291 */ /* 0x000fce000f8ec0ff */
[----:B------:R-:W2:Y:S02]  /*3e90*/  LDS.U8 R0, [UR5+0x1c] ;  /* 0x00001c05ff007984 */ /* 0x000ea40008000000 */
[----:B--2---:R-:W-:-:S13]  /*3ea0*/  ISETP.NE.AND P0, PT, R0, RZ, PT ;  /* 0x000000ff0000720c */ /* 0x004fda0003f05270 */
[----:B------:R-:W-:Y:S05]  /*3eb0*/  @P0 BRA `(.L_x_57) ;  /* 0x0000000000580947 */ /* 0x000fea0003800000 */
[----:B------:R-:W-:-:S13]  /*3ec0*/  ELECT P0, URZ, PT ;  /* 0x0000000000ff782f */ /* 0x000fda0003800000 */
[----:B------:R-:W-:Y:S05]  /*3ed0*/  @!P0 BRA `(.L_x_58) ;  /* 0x0000000000608947 */ /* 0x000fea0003800000 */
[----:B------:R-:W-:Y:S01]  /*3ee0*/  UMOV UR4, 0x10 ;  /* 0x0000001000047882 */ /* 0x000fe20000000000 */
[----:B------:R-:W-:Y:S01]  /*3ef0*/  HFMA2 R0, -RZ, RZ, 0, 5.9604644775390625e-08 ;  /* 0x00000001ff007431 */ /* 0x000fe200000001ff */
[----:B------:R-:W-:-:S03]  /*3f00*/  MOV R2, 0xffff ;  /* 0x0000ffff00027802 */ /* 0x000fc60000000f00 */
[----:B------:R-:W-:Y:S04]  /*3f10*/  DEPBAR.LE SB2, 0x36 ;  /* 0x0000ad800000791a */ /* 0x000fe80000000000 */
[----:B------:R-:W2:Y:S02]  /*3f20*/  UTCATOMSWS.FIND_AND_SET.ALIGN UP0, UR4, UR4 ;  /* 0x00000004000475e3 */ /* 0x000ea40008000800 */
[----:B--2---:R-:W-:Y:S01]  /*3f30*/  MOV R3, UR4 ;  /* 0x0000000400037c02 */ /* 0x004fe20008000f00 */
[----:B------:R-:W-:Y:S06]  /*3f40*/  BRA.U UP0, `(.L_x_59) ;  /* 0x0000000100187547 */ /* 0x000fec000b800000 */
.L_x_60:
[----:B------:R-:W-:Y:S05]  /*3f50*/  NANOSLEEP 0x64 ;  /* 0x000000640000795d */ /* 0x000fea0003800000 */
[----:B------:R-:W-:-:S05]  /*3f60*/  UMOV UR4, 0x10 ;  /* 0x0000001000047882 */ /* 0x000fca0000000000 */
[----:B------:R-:W-:Y:S04]  /*3f70*/  DEPBAR.LE SB2, 0x36 ;  /* 0x0000ad800000791a */ /* 0x000fe80000000000 */
[----:B------:R-:W2:Y:S02]  /*3f80*/  UTCATOMSWS.FIND_AND_SET.ALIGN UP0, UR4, UR4 ;  /* 0x00000004000475e3 */ /* 0x000ea40008000800 */
[----:B--2---:R-:W-:Y:S01]  /*3f90*/  MOV R3, UR4 ;  /* 0x0000000400037c02 */ /* 0x004fe20008000f00 */
[----:B------:R-:W-:Y:S05]  /*3fa0*/  BRA.U !UP0, `(.L_x_60) ;  /* 0xfffffffd08e87547 */ /* 0x000fea000b83ffff */
.L_x_59:
[-C--:B------:R-:W-:Y:S02]  /*3fb0*/  SHF.L.U32 R2, R2, R3.reuse, RZ ;  /* 0x0000000302027219 */ /* 0x080fe400000006ff */
[----:B------:R-:W-:Y:S01]  /*3fc0*/  SHF.L.U32 R0, R0, R3, RZ ;  /* 0x0000000300007219 */ /* 0x000fe200000006ff */
[----:B------:R-:W-:Y:S02]  /*3fd0*/  IMAD.SHL.U32 R3, R3, 0x20, RZ ;  /* 0x0000002003037824 */ /* 0x000fe400078e00ff */
[----:B------:R2:W-:Y:S04]  /*3fe0*/  ATOMS.OR RZ, [UR5+0x14], R2 ;  /* 0x00001402ffff798c */ /* 0x0005e8000b000005 */
[----:B------:R2:W-:Y:S04]  /*3ff0*/  ATOMS.OR RZ, [UR5+0x18], R0 ;  /* 0x00001800ffff798c */ /* 0x0005e8000b000005 */
[----:B------:R2:W-:Y:S01]  /*4000*/  STS [UR6+0x1b0], R3 ;  /* 0x0001b003ff007988 */ /* 0x0005e20008000806 */
[----:B------:R-:W-:Y:S05]  /*4010*/  BRA `(.L_x_58) ;  /* 0x0000000000107947 */ /* 0x000fea0003800000 */
.L_x_57:
[----:B------:R-:W-:Y:S02]  /*4020*/  MOV R0, 0xffffffff ;  /* 0xffffffff00007802 */ /* 0x000fe40000000f00 */
[----:B------:R-:W-:-:S03]  /*4030*/  MOV R2, 0x4060 ;  /* 0x0000406000027802 */ /* 0x000fc60000000f00 */
[----:B------:R2:W-:Y:S04]  /*4040*/  STS [UR6+0x1b0], R0 ;  /* 0x0001b000ff007988 */ /* 0x0005e80008000806 */
[----:B-12--5:R-:W-:Y:S05]  /*4050*/  CALL.REL.NOINC `($__internal_1_$__cuda_sm10x_tcgen05_guardrail_trap_phase_invalid_during_alloc) ;  /* 0x0000006c00607944 */ /* 0x026fea0003c00000 */
.L_x_58:
[----:B------:R-:W-:Y:S05]  /*4060*/  WARPSYNC.ALL ;  /* 0x0000000000007948 */ /* 0x000fea0003800000 */
[----:B------:R-:W3:Y:S01]  /*4070*/  S2UR UR4, SR_CgaCtaId ;  /* 0x00000000000479c3 */ /* 0x000ee20000008800 */
[----:B------:R-:W-:Y:S01]  /*4080*/  UMOV UR19, 0x400 ;  /* 0x0000040000137882 */ /* 0x000fe20000000000 */
[----:B------:R-:W-:-:S06]  /*4090*/  NOP ;  /* 0x0000000000007918 */ /* 0x000fcc0000000000 */
[----:B------:R-:W-:Y:S06]  /*40a0*/  BAR.ARV 0x6, 0xa0 ;  /* 0x0182800000007b1d */ /* 0x000fec0000002000 */
[----:B------:R-:W4:Y:S01]  /*40b0*/  LDCU UR5, c[0x0][0x394] ;  /* 0x00007280ff0577ac */ /* 0x000f220008000800 */
[----:B------:R-:W-:Y:S01]  /*40c0*/  IMAD.MOV.U32 R10, RZ, RZ, 0x1 ;  /* 0x00000001ff0a7424 */ /* 0x000fe200078e00ff */
[----:B------:R-:W-:Y:S01]  /*40d0*/  CS2R R8, SRZ ;  /* 0x0000000000087805 */ /* 0x000fe2000001ff00 */
[----:B------:R-:W1:Y:S01]  /*40e0*/  LDCU UR7, c[0x0][0x394] ;  /* 0x00007280ff0777ac */ /* 0x000e620008000800 */
[----:B------:R-:W-:Y:S01]  /*40f0*/  UMOV UR22, URZ ;  /* 0x000000ff00167c82 */ /* 0x000fe20008000000 */
[----:B------:R-:W-:Y:S01]  /*4100*/  UMOV UR16, URZ ;  /* 0x000000ff00107c82 */ /* 0x000fe20008000000 */
[----:B---3--:R-:W-:Y:S01]  /*4110*/  ULEA UR19, UR4, UR19, 0x18 ;  /* 0x0000001304137291 */ /* 0x008fe2000f8ec0ff */
[----:B------:R-:W-:Y:S01]  /*4120*/  UMOV UR26, 0x0 ;  /* 0x00000000001a7882 */ /* 0x000fe20000000000 */
[----:B------:R-:W-:-:S02]  /*4130*/  UMOV UR27, 0x4218010 ;  /* 0x04218010001b7882 */ /* 0x000fc40000000000 */
[----:B------:R-:W-:Y:S02]  /*4140*/  UIADD3 UR20, UPT, UPT, UR19, 0x15400, URZ ;  /* 0x0001540013147890 */ /* 0x000fe4000fffe0ff */
[----:B------:R-:W-:Y:S02]  /*4150*/  UIADD3 UR6, UPT, UPT, UR19, 0x4400, URZ ;  /* 0x0000440013067890 */ /* 0x000fe4000fffe0ff */
[----:B----4-:R-:W-:Y:S01]  /*4160*/  UIADD3 UR5, UPT, UPT, UR5, 0x1f, URZ ;  /* 0x0000001f05057890 */ /* 0x010fe2000fffe0ff */
[----:B------:R-:W2:Y:S01]  /*4170*/  LDS R11, [UR19+0x1b0] ;  /* 0x0001b013ff0b7984 */ /* 0x000ea20008000800 */
[----:B------:R-:W-:Y:S02]  /*4180*/  USHF.R.U32.HI UR20, URZ, 0x4, UR20 ;  /* 0x00000004ff147899 */ /* 0x000fe40008011614 */
[----:B------:R-:W-:Y:S02]  /*4190*/  USHF.R.S32.HI UR4, URZ, 0x1f, UR5 ;  /* 0x0000001fff047899 */ /* 0x000fe40008011405 */
[----:B------:R-:W-:-:S02]  /*41a0*/  UIADD3 UR29, UPT, UPT, UR19, 0x168, URZ ;  /* 0x00000168131d7890 */ /* 0x000fc4000fffe0ff */
[----:B------:R-:W-:Y:S02]  /*41b0*/  ULEA.HI UR4, UR4, UR5, URZ, 0x5 ;  /* 0x0000000504047291 */ /* 0x000fe4000f8f28ff */
[----:B------:R-:W-:Y:S02]  /*41c0*/  USHF.R.U32.HI UR6, URZ, 0x4, UR6 ;  /* 0x00000004ff067899 */ /* 0x000fe40008011606 */
[----:B------:R-:W-:Y:S02]  /*41d0*/  USHF.R.S32.HI UR28, URZ, 0x5, UR4 ;  /* 0x00000005ff1c7899 */ /* 0x000fe40008011404 */
[----:B------:R-:W-:Y:S02]  /*41e0*/  ULOP3.LUT UR20, UR20, 0x3fff, URZ, 0xc0, !UPT ;  /* 0x00003fff14147892 */ /* 0x000fe4000f8ec0ff */
[----:B------:R-:W-:Y:S02]  /*41f0*/  UISETP.LT.AND UP0, UPT, UR28, 0x1, UPT ;  /* 0x000000011c00788c */ /* 0x000fe4000bf01270 */
[----:B------:R-:W-:-:S02]  /*4200*/  UPRMT UR29, URZ, 0x654, UR29 ;  /* 0x00000654ff1d7896 */ /* 0x000fc4000800001d */
[----:B------:R-:W-:Y:S02]  /*4210*/  USEL UR30, UR28, 0x1, !UP0 ;  /* 0x000000011c1e7887 */ /* 0x000fe4000c000000 */
[----:B------:R-:W-:Y:S02]  /*4220*/  ULOP3.LUT UR21, UR6, 0x3fff, URZ, 0xc0, !UPT ;  /* 0x00003fff06157892 */ /* 0x000fe4000f8ec0ff */
[----:B------:R-:W-:Y:S02]  /*4230*/  ULOP3.LUT UR20, UR20, 0x1000000, URZ, 0xfc, !UPT ;  /* 0x0100000014147892 */ /* 0x000fe4000f8efcff */
[----:B------:R-:W-:Y:S02]  /*4240*/  UIADD3 UR30, UPT, UPT, -UR30, URZ, URZ ;  /* 0x000000ff1e1e7290 */ /* 0x000fe4000fffe1ff */
[----:B-1----:R-:W-:Y:S01]  /*4250*/  UISETP.GE.AND UP4, UPT, UR7, 0x1, UPT ;  /* 0x000000010700788c */ /* 0x002fe2000bf86270 */
[----:B------:R-:W-:Y:S01]  /*4260*/  UMOV UR24, 0x0 ;  /* 0x0000000000187882 */ /* 0x000fe20000000000 */
[----:B------:R-:W-:Y:S01]  /*4270*/  UMOV UR25, 0x4218010 ;  /* 0x0421801000197882 */ /* 0x000fe20000000000 */
[C---:B--2---:R-:W-:Y:S01]  /*4280*/  VIADD R3, R11.reuse, 0x80 ;  /* 0x000000800b037836 */ /* 0x044fe20000000000 */
[----:B------:R-:W-:-:S04]  /*4290*/  LOP3.LUT R2, R11, 0xffff, RZ, 0xc0, !PT ;  /* 0x0000ffff0b027812 */ /* 0x000fc800078ec0ff */
[----:B------:R-:W-:-:S05]  /*42a0*/  LOP3.LUT R3, R3, 0xffff, RZ, 0xc0, !PT ;  /* 0x0000ffff03037812 */ /* 0x000fca00078ec0ff */
[----:B------:R1:W-:Y:S02]  /*42b0*/  STL.64 [R1], R2 ;  /* 0x0000000201007387 */ /* 0x0003e40000100a00 */
.L_x_67:
[----:B-1----:R-:W-:-:S04]  /*42c0*/  SHF.L.U32 R2, R9, 0x1f, RZ ;  /* 0x0000001f09027819 */ /* 0x002fc800000006ff */
[----:B------:R-:W1:Y:S02]  /*42d0*/  SYNCS.PHASECHK.TRANS64.TRYWAIT P0, [UR19+0x160], R2 ;  /* 0x00016002ff0075a7 */ /* 0x000e640008001113 */
[----:B-12-4-:R-:W-:Y:S05]  /*42e0*/  @!P0 BRA `(.L_x_61) ;  /* 0x0000006000e08947 */ /* 0x016fea0003800000 */
.L_x_178:
[----:B------:R-:W2:Y:S01]  /*42f0*/  LDS.128 R4, [UR19+0x1a0] ;  /* 0x0001a013ff047984 */ /* 0x000ea20008000c00 */
[----:B------:R-:W-:Y:S01]  /*4300*/  ULEA UR23, UR22, UR19, 0x3 ;  /* 0x0000001316177291 */ /* 0x000fe2000f8e18ff */
[----:B-1----:R-:W-:Y:S01]  /*4310*/  SHF.L.U32 R2, R10, 0x1f, RZ ;  /* 0x0000001f0a027819 */ /* 0x002fe200000006ff */
[----:B------:R-:W-:Y:S01]  /*4320*/  @!PT LDS RZ, [RZ] ;  /* 0x00000000fffff984 */ /* 0x000fe20000000800 */
[----:B------:R-:W-:Y:S01]  /*4330*/  @!PT LDS RZ, [RZ] ;  /* 0x00000000fffff984 */ /* 0x000fe20000000800 */
[----:B------:R-:W-:Y:S01]  /*4340*/  @!PT LDS RZ, [RZ] ;  /* 0x00000000fffff984 */ /* 0x000fe20000000800 */
[----:B------:R-:W-:Y:S01]  /*4350*/  @!PT LDS RZ, [RZ] ;  /* 0x00000000fffff984 */ /* 0x000fe20000000800 */
[----:B------:R1:W-:Y:S06]  /*4360*/  MEMBAR.ALL.CTA ;  /* 0x0000000000007992 */ /* 0x0003ec0000008000 */
[----:B-1----:R-:W1:Y:S02]  /*4370*/  FENCE.VIEW.ASYNC.S ;  /* 0x00000000000073c6 */ /* 0x002e640000000000 */
[----:B-1----:R-:W-:Y:S01]  /*4380*/  SYNCS.ARRIVE.TRANS64.RED.A1T0 RZ, [UR29], RZ ;  /* 0x000000ffffff79a7 */ /* 0x002fe2000810041d */
[----:B------:R-:W1:Y:S02]  /*4390*/  SYNCS.PHASECHK.TRANS64.TRYWAIT P0, [UR23+0x180], R2 ;  /* 0x00018002ff0075a7 */ /* 0x000e640008001117 */
[----:B-12---:R-:W-:Y:S05]  /*43a0*/  @!P0 BRA `(.L_x_62) ;  /* 0x0000006000c88947 */ /* 0x006fea0003800000 */
.L_x_180:
[----:B------:R-:W-:Y:S05]  /*43b0*/  BRA.U !UP4, `(.L_x_63) ;  /* 0x000000010cc87547 */ /* 0x000fea000b800000 */
[----:B-1----:R-:W-:Y:S01]  /*43c0*/  IMAD.U32 R0, RZ, RZ, UR22 ;  /* 0x00000016ff007e24 */ /* 0x002fe2000f8e00ff */
[----:B------:R-:W-:-:S04]  /*43d0*/  ULEA UR4, UR16, UR19, 0x3 ;  /* 0x0000001310047291 */ /* 0x000fc8000f8e18ff */
[----:B------:R-:W-:-:S05]  /*43e0*/  LEA R0, R0, R1, 0x2 ;  /* 0x0000000100007211 */ /* 0x000fca00078e10ff */
[----:B------:R1:W5:Y:S01]  /*43f0*/  LDL R2, [R0] ;  /* 0x0000000000027983 */ /* 0x0003620000100800 */
[----:B------:R-:W-:Y:S01]  /*4400*/  UPLOP3.LUT UP2, UPT, UPT, UPT, UPT, 0x40, 0x4 ;  /* 0x000000000004789c */ /* 0x000fe20003f4e870 */
[----:B------:R-:W-:Y:S01]  /*4410*/  UMOV UR18, UR30 ;  /* 0x0000001e00127c82 */ /* 0x000fe20008000000 */
[----:B------:R-:W-:Y:S01]  /*4420*/  UMOV UR17, UR28 ;  /* 0x0000001c00117c82 */ /* 0x000fe20008000000 */
[----:B------:R-:W-:Y:S01]  /*4430*/  UMOV UR5, UR16 ;  /* 0x0000001000057c82 */ /* 0x000fe20008000000 */
[----:B-1----:R-:W-:-:S04]  /*4440*/  SHF.L.U32 R0, R8, 0x1f, RZ ;  /* 0x0000001f08007819 */ /* 0x002fc800000006ff */
[----:B------:R1:W2:Y:S03]  /*4450*/  SYNCS.PHASECHK.TRANS64.TRYWAIT P1, [UR4], R0 ;  /* 0x00000000ff0075a7 */ /* 0x0002a60008021104 */
.L_x_66:
[----:B------:R-:W-:Y:S02]  /*4460*/  UIADD3 UR18, UPT, UPT, UR18, 0x1, URZ ;  /* 0x0000000112127890 */ /* 0x000fe4000fffe0ff */
[----:B------:R-:W-:Y:S02]  /*4470*/  ULEA UR15, UR5, UR19, 0x3 ;  /* 0x00000013050f7291 */ /* 0x000fe4000f8e18ff */
[----:B------:R-:W-:Y:S01]  /*4480*/  UISETP.NE.AND UP3, UPT, UR18, URZ, UPT ;  /* 0x000000ff1200728c */ /* 0x000fe2000bf65270 */
[----:B--234-:R-:W-:Y:S10]  /*4490*/  @P1 BRA `(.L_x_64) ;  /* 0x00000000000c1947 */ /* 0x01cff40003800000 */
[----:B------:R-:W-:Y:S04]  /*44a0*/  SHF.L.U32 R3, R8, 0x1f, RZ ;  /* 0x0000001f08037819 */ /* 0x000fe800000006ff */
[----:B------:R-:W2:Y:S02]  /*44b0*/  SYNCS.PHASECHK.TRANS64.TRYWAIT P0, [UR15], R3 ;  /* 0x00000003ff0075a7 */ /* 0x000ea4000800110f */
[----:B--2---:R-:W-:Y:S05]  /*44c0*/  @!P0 BRA `(.L_x_65) ;  /* 0x0000006000988947 */ /* 0x004fea0003800000 */
.L_x_64:
[----:B------:R-:W-:Y:S01]  /*44d0*/  UISETP.NE.AND UP0, UPT, UR17, 0x1, UPT ;  /* 0x000000011100788c */ /* 0x000fe2000bf05270 */
[----:B------:R-:W-:Y:S01]  /*44e0*/  PLOP3.LUT P1, PT, PT, PT, PT, 0x80, 0x8 ;  /* 0x000000000008781c */ /* 0x000fe20003f2f070 */
[----:B------:R-:W-:Y:S02]  /*44f0*/  UIADD3 UR4, UPT, UPT, UR5, 0x1, URZ ;  /* 0x0000000105047890 */ /* 0x000fe4000fffe0ff */
[----:B------:R-:W-:Y:S02]  /*4500*/  ULEA UR10, UR5, UR21, 0x8 ;  /* 0x00000015050a7291 */ /* 0x000fe4000f8e40ff */
[----:B------:R-:W-:Y:S01]  /*4510*/  UISETP.NE.AND UP1, UPT, UR4, 0x11, UPT ;  /* 0x000000110400788c */ /* 0x000fe2000bf25270 */
[----:B------:R-:W-:Y:S01]  /*4520*/  PLOP3.LUT P0, PT, PT, PT, UP0, 0x80, 0x8 ;  /* 0x000000000008781c */ /* 0x000fe20003f0f008 */
[----:B------:R-:W-:Y:S02]  /*4530*/  ULEA UR8, UR5, UR20, 0x9 ;  /* 0x0000001405087291 */ /* 0x000fe4000f8e48ff */
[----:B------:R-:W-:Y:S02]  /*4540*/  USEL UR6, URZ, 0x1, UP1 ;  /* 0x00000001ff067887 */ /* 0x000fe40008800000 */
[----:B------:R-:W-:Y:S02]  /*4550*/  USEL UR16, UR4, URZ, UP1 ;  /* 0x000000ff04107287 */ /* 0x000fe40008800000 */
[----:B------:R-:W-:Y:S02]  /*4560*/  UIADD3 UR12, UPT, UPT, UR10, 0x80, URZ ;  /* 0x000000800a0c7890 */ /* 0x000fe4000fffe0ff */
[----:B------:R-:W-:Y:S01]  /*4570*/  @UP0 ULEA UR4, UR16, UR19, 0x3 ;  /* 0x0000001310040291 */ /* 0x000fe2000f8e18ff */
[----:B------:R-:W-:Y:S01]  /*4580*/  LOP3.LUT R8, R8, UR6, RZ, 0x3c, !PT ;  /* 0x0000000608087c12 */ /* 0x000fe2000f8e3cff */
[----:B------:R-:W-:Y:S01]  /*4590*/  UIADD3 UR6, UPT, UPT, UR8, 0x80, URZ ;  /* 0x0000008008067890 */ /* 0x000fe2000fffe0ff */
[----:B------:R-:W-:Y:S02]  /*45a0*/  UMOV UR11, 0x40004040 ;  /* 0x40004040000b7882 */ /* 0x000fe40000000000 */
[----:B-1----:R-:W-:Y:S01]  /*45b0*/  @P0 SHF.L.U32 R0, R8, 0x1f, RZ ;  /* 0x0000001f08000819 */ /* 0x002fe200000006ff */
[----:B------:R-:W-:Y:S01]  /*45c0*/  UMOV UR9, 0x40004040 ;  /* 0x4000404000097882 */ /* 0x000fe20000000000 */
[----:B------:R-:W-:Y:S01]  /*45d0*/  UMOV UR13, 0x40004040 ;  /* 0x40004040000d7882 */ /* 0x000fe20000000000 */
[----:B------:R-:W-:Y:S01]  /*45e0*/  UMOV UR7, 0x40004040 ;  /* 0x4000404000077882 */ /* 0x000fe20000000000 */
[----:B------:R3:W4:Y:S01]  /*45f0*/  @P0 SYNCS.PHASECHK.TRANS64.TRYWAIT P1, [UR4], R0 ;  /* 0x00000000ff0005a7 */ /* 0x0007220008021104 */
[----:B------:R-:W-:Y:S11]  /*4600*/  ELECT P0, URZ, PT ;  /* 0x0000000000ff782f */ /* 0x000ff60003800000 */
[----:B------:R-:W-:Y:S02]  /*4610*/  @!UPT UIADD3 URZ, UPT, UPT, URZ, URZ, URZ ;  /* 0x000000fffffff290 */ /* 0x000fe4000fffe0ff */
[C---:B-----5:R-:W-:Y:S02]  /*4620*/  @P0 R2UR.BROADCAST UR5, R2.reuse ;  /* 0x00000000020502ca */ /* 0x060fe400008e0000 */
[----:B------:R-:W-:Y:S11]  /*4630*/  ELECT P0, URZ, PT ;  /* 0x0000000000ff782f */ /* 0x000ff60003800000 */
[----:B------:R-:W-:Y:S02]  /*4640*/  @!UPT UIADD3 URZ, UPT, UPT, URZ, URZ, URZ ;  /* 0x000000fffffff290 */ /* 0x000fe4000fffe0ff */
[----:B------:R-:W-:Y:S01]  /*4650*/  @P0 R2UR.BROADCAST UR14, R2 ;  /* 0x00000000020e02ca */ /* 0x000fe200008e0000 */
[----:B------:R-:W-:Y:S02]  /*4660*/  UIADD3 UR4, UPT, UPT, UR15, 0x88, URZ ;  /* 0x000000880f047890 */ /* 0x000fe4000fffe0ff */
[----:B------:R-:W-:Y:S01]  /*4670*/  UIADD3 UR17, UPT, UPT, UR17, -0x1, URZ ;  /* 0xffffffff11117890 */ /* 0x000fe2000fffe0ff */
[----:B------:R1:W-:Y:S01]  /*4680*/  UTCHMMA gdesc[UR10], gdesc[UR8], tmem[UR5], tmem[UR26], idesc[UR27], UP2 ;  /* 0x00ff1a080a0075ea */ /* 0x0003e20009000005 */
[----:B------:R-:W-:Y:S08]  /*4690*/  UPLOP3.LUT UP2, UPT, UPT, UPT, UPT, 0x80, 0x8 ;  /* 0x000000000008789c */ /* 0x000ff00003f4f070 */
[----:B------:R3:W-:Y:S01]  /*46a0*/  UTCHMMA gdesc[UR12], gdesc[UR6], tmem[UR14], tmem[UR24], idesc[UR25], UPT ;  /* 0x00ff18060c0075ea */ /* 0x0007e2000b80000e */
[----:B------:R3:W-:Y:S01]  /*46b0*/  UTCBAR [UR4], URZ ;  /* 0x000000ff040073e9 */ /* 0x0007e200080000ff */
[----:B-1----:R-:W-:Y:S01]  /*46c0*/  UMOV UR5, UR16 ;  /* 0x0000001000057c82 */ /* 0x002fe20008000000 */
[----:B------:R-:W-:Y:S05]  /*46d0*/  BRA.U UP3, `(.L_x_66) ;  /* 0xfffffffd03607547 */ /* 0x000fea000b83ffff */
.L_x_63:
[----:B---3--:R-:W-:Y:S01]  /*46e0*/  UIADD3 UR4, UPT, UPT, UR22, 0x1, URZ ;  /* 0x0000000116047890 */ /* 0x008fe2000fffe0ff */
[----:B------:R-:W-:Y:S01]  /*46f0*/  LOP3.LUT P0, RZ, R6, 0x1, RZ, 0xc0, !PT ;  /* 0x0000000106ff7812 */ /* 0x000fe2000780c0ff */
[----:B------:R-:W-:Y:S01]  /*4700*/  UIADD3 UR5, UPT, UPT, UR23, 0x170, URZ ;  /* 0x0000017017057890 */ /* 0x000fe2000fffe0ff */
[----:B------:R-:W-:Y:S01]  /*4710*/  LOP3.LUT R9, R9, 0x1, RZ, 0x3c, !PT ;  /* 0x0000000109097812 */ /* 0x000fe200078e3cff */
[----:B------:R-:W-:-:S04]  /*4720*/  UISETP.NE.AND UP0, UPT, UR4, 0x2, UPT ;  /* 0x000000020400788c */ /* 0x000fc8000bf05270 */
[----:B------:R-:W-:Y:S02]  /*4730*/  USEL UR6, URZ, 0x1, UP0 ;  /* 0x00000001ff067887 */ /* 0x000fe40008000000 */
[----:B------:R-:W-:Y:S01]  /*4740*/  USEL UR22, UR4, URZ, UP0 ;  /* 0x000000ff04167287 */ /* 0x000fe20008000000 */
[----:B------:R2:W-:Y:S03]  /*4750*/  UTCBAR [UR5], URZ ;  /* 0x000000ff050073e9 */ /* 0x0005e600080000ff */
[----:B------:R-:W-:Y:S01]  /*4760*/  LOP3.LUT R10, R10, UR6, RZ, 0x3c, !PT ;  /* 0x000000060a0a7c12 */ /* 0x000fe2000f8e3cff */
[----:B------:R-:W-:Y:S07]  /*4770*/  @P0 BRA `(.L_x_67) ;  /* 0xfffffff800d00947 */ /* 0x000fee000383ffff */
[----:B------:R-:W3:Y:S01]  /*4780*/  S2UR UR6, SR_CgaCtaId ;  /* 0x00000000000679c3 */ /* 0x000ee20000008800 */
[----:B------:R-:W-:Y:S01]  /*4790*/  ELECT P0, URZ, PT ;  /* 0x0000000000ff782f */ /* 0x000fe20003800000 */
[----:B-1----:R-:W-:Y:S01]  /*47a0*/  IMAD.MOV.U32 R0, RZ, RZ, 0x1 ;  /* 0x00000001ff007424 */ /* 0x002fe200078e00ff */
[----:B------:R-:W-:Y:S01]  /*47b0*/  UIADD3 UR19, UPT, UPT, UR19, 0x180, URZ ;  /* 0x0000018013137890 */ /* 0x000fe2000fffe0ff */
[----:B------:R-:W-:Y:S01]  /*47c0*/  SHF.L.U32 R2, R10, 0x1f, RZ ;  /* 0x0000001f0a027819 */ /* 0x000fe200000006ff */
[----:B------:R-:W-:-:S03]  /*47d0*/  UMOV UR4, 0x40 ;  /* 0x0000004000047882 */ /* 0x000fc60000000000 */
[----:B------:R-:W-:Y:S01]  /*47e0*/  UVIRTCOUNT.DEALLOC.SMPOOL 0x80 ;  /* 0x000000800000784c */ /* 0x000fe20000000000 */
[----:B---3--:R-:W-:Y:S02]  /*47f0*/  ULEA UR6, UR6, UR4, 0x18 ;  /* 0x0000000406067291 */ /* 0x008fe4000f8ec0ff */
[----:B------:R-:W-:-:S07]  /*4800*/  ULEA UR4, UR22, UR19, 0x3 ;  /* 0x0000001316047291 */ /* 0x000fce000f8e18ff */
[----:B------:R1:W-:Y:S02]  /*4810*/  @P0 STS.U8 [UR6+0x1c], R0 ;  /* 0x00001c00ff000988 */ /* 0x0003e40008000006 */
[----:B------:R-:W3:Y:S02]  /*4820*/  SYNCS.PHASECHK.TRANS64.TRYWAIT P0, [UR4], R2 ;  /* 0x00000002ff0075a7 */ /* 0x000ee40008001104 */
[----:B-1-3--:R-:W-:Y:S05]  /*4830*/  @!P0 BRA `(.L_x_68) ;  /* 0x0000005c00d48947 */ /* 0x00afea0003800000 */
.L_x_183:
[----:B------:R-:W-:-:S04]  /*4840*/  UIADD3 UR4, UPT, UPT, UR22, 0x1, URZ ;  /* 0x0000000116047890 */ /* 0x000fc8000fffe0ff */
[----:B------:R-:W-:-:S04]  /*4850*/  UISETP.NE.AND UP0, UPT, UR4, 0x2, UPT ;  /* 0x000000020400788c */ /* 0x000fc8000bf05270 */
[----:B--2---:R-:W-:Y:S02]  /*4860*/  USEL UR5, URZ, 0x1, UP0 ;  /* 0x00000001ff057887 */ /* 0x004fe40008000000 */
[----:B------:R-:W-:-:S04]  /*4870*/  USEL UR4, UR4, URZ, UP0 ;  /* 0x000000ff04047287 */ /* 0x000fc80008000000 */
[----:B------:R-:W-:Y:S01]  /*4880*/  ULEA UR4, UR4, UR19, 0x3 ;  /* 0x0000001304047291 */ /* 0x000fe2000f8e18ff */
[----:B-1----:R-:W-:-:S04]  /*4890*/  LOP3.LUT R2, R10, UR5, RZ, 0x3c, !PT ;  /* 0x000000050a027c12 */ /* 0x002fc8000f8e3cff */
[----:B------:R-:W-:-:S04]  /*48a0*/  SHF.L.U32 R2, R2, 0x1f, RZ ;  /* 0x0000001f02027819 */ /* 0x000fc800000006ff */
[----:B------:R-:W1:Y:S02]  /*48b0*/  SYNCS.PHASECHK.TRANS64.TRYWAIT P0, [UR4], R2 ;  /* 0x00000002ff0075a7 */ /* 0x000e640008001104 */
[----:B-1----:R-:W-:Y:S05]  /*48c0*/  @!P0 BRA `(.L_x_69) ;  /* 0x0000005c00c88947 */ /* 0x002fea0003800000 */
.L_x_185:
[----:B------:R-:W-:Y:S01]  /*48d0*/  NOP ;  /* 0x0000000000007918 */ /* 0x000fe20000000000 */
[----:B-1----:R-:W1:Y:S01]  /*48e0*/  LDS R0, [UR6+0x14] ;  /* 0x00001406ff007984 */ /* 0x002e620008000800 */
[----:B------:R-:W-:Y:S01]  /*48f0*/  LOP3.LUT R3, R11, 0xffff, RZ, 0xc0, !PT ;  /* 0x0000ffff0b037812 */ /* 0x000fe200078ec0ff */
[----:B------:R-:W-:-:S03]  /*4900*/  IMAD.MOV.U32 R2, RZ, RZ, 0xffff ;  /* 0x0000ffffff027424 */ /* 0x000fc600078e00ff */
[----:B------:R-:W-:-:S04]  /*4910*/  SHF.R.U32.HI R3, RZ, 0x5, R3 ;  /* 0x00000005ff037819 */ /* 0x000fc80000011603 */
[----:B------:R-:W-:-:S04]  /*4920*/  SHF.L.U32 R2, R2, R3, RZ ;  /* 0x0000000302027219 */ /* 0x000fc800000006ff */
[----:B-1----:R-:W-:-:S04]  /*4930*/  LOP3.LUT R0, R0, R2, RZ, 0xc0, !PT ;  /* 0x0000000200007212 */ /* 0x002fc800078ec0ff */
[----:B------:R-:W-:Y:S01]  /*4940*/  ISETP.NE.AND P0, PT, R0, R2, PT ;  /* 0x000000020000720c */ /* 0x000fe20003f05270 */
[----:B------:R-:W-:-:S05]  /*4950*/  IMAD.MOV.U32 R0, RZ, RZ, 0x1 ;  /* 0x00000001ff007424 */ /* 0x000fca00078e00ff */
[----:B------:R-:W-:-:S07]  /*4960*/  SHF.L.U32 R0, R0, R3, RZ ;  /* 0x0000000300007219 */ /* 0x000fce00000006ff */
[----:B------:R-:W-:Y:S05]  /*4970*/  @P0 BRA `(.L_x_70) ;  /* 0x00000000005c0947 */ /* 0x000fea0003800000 */
[----:B------:R-:W1:Y:S02]  /*4980*/  LDS R3, [UR6+0x18] ;  /* 0x00001806ff037984 */ /* 0x000e640008000800 */
[----:B-1----:R-:W-:-:S04]  /*4990*/  LOP3.LUT R3, R3, R0, RZ, 0xc0, !PT ;  /* 0x0000000003037212 */ /* 0x002fc800078ec0ff */
[----:B------:R-:W-:-:S13]  /*49a0*/  ISETP.NE.AND P0, PT, R3, R0, PT ;  /* 0x000000000300720c */ /* 0x000fda0003f05270 */
[----:B------:R-:W-:Y:S05]  /*49b0*/  @P0 BRA `(.L_x_71) ;  /* 0x0000000000400947 */ /* 0x000fea0003800000 */
[----:B------:R-:W-:Y:S01]  /*49c0*/  R2UR UR4, R2 ;  /* 0x00000000020472ca */ /* 0x000fe200000e0000 */
[----:B------:R-:W1:Y:S01]  /*49d0*/  S2R R3, SR_LANEID ;  /* 0x0000000000037919 */ /* 0x000e620000000000 */
[----:B------:R-:W-:-:S04]  /*49e0*/  LOP3.LUT R0, RZ, R0, RZ, 0x33, !PT ;  /* 0x00000000ff007212 */ /* 0x000fc800078e33ff */
[----:B------:R-:W2:Y:S07]  /*49f0*/  REDUX UR7, R0 ;  /* 0x00000000000773c4 */ /* 0x000eae0000000000 */
[----:B------:R-:W-:-:S03]  /*4a00*/  ULOP3.LUT UR5, URZ, UR4, URZ, 0x33, !UPT ;  /* 0x00000004ff057292 */ /* 0x000fc6000f8e33ff */
[----:B------:R-:W-:Y:S02]  /*4a10*/  VOTEU.ANY UR4, UPT, PT ;  /* 0x0000000000047886 */ /* 0x000fe400038e0100 */
[----:B------:R-:W-:Y:S01]  /*4a20*/  UFLO.U32 UR4, UR4 ;  /* 0x00000004000472bd */ /* 0x000fe200080e0000 */
[----:B------:R-:W-:-:S04]  /*4a30*/  IMAD.U32 R2, RZ, RZ, UR5 ;  /* 0x00000005ff027e24 */ /* 0x000fc8000f8e00ff */
[----:B------:R-:W3:Y:S02]  /*4a40*/  REDUX UR8, R2 ;  /* 0x00000000020873c4 */ /* 0x000ee40000000000 */
[----:B------:R1:W-:Y:S01]  /*4a50*/  UTCATOMSWS.AND URZ, UR5 ;  /* 0x0000000500ff79e3 */ /* 0x0003e20008000000 */
[----:B--2---:R-:W-:Y:S01]  /*4a60*/  IMAD.U32 R0, RZ, RZ, UR7 ;  /* 0x00000007ff007e24 */ /* 0x004fe2000f8e00ff */
[----:B-1----:R-:W-:Y:S01]  /*4a70*/  ISETP.EQ.U32.AND P0, PT, R3, UR4, PT ;  /* 0x0000000403007c0c */ /* 0x002fe2000bf02070 */
[----:B---3--:R-:W-:-:S12]  /*4a80*/  IMAD.U32 R2, RZ, RZ, UR8 ;  /* 0x00000008ff027e24 */ /* 0x008fd8000f8e00ff */
[----:B------:R1:W-:Y:S04]  /*4a90*/  @P0 ATOMS.AND RZ, [UR6+0x14], R2 ;  /* 0x00001402ffff098c */ /* 0x0003e8000a800006 */
[----:B------:R1:W-:Y:S01]  /*4aa0*/  @P0 ATOMS.AND RZ, [UR6+0x18], R0 ;  /* 0x00001800ffff098c */ /* 0x0003e2000a800006 */
[----:B------:R-:W-:Y:S05]  /*4ab0*/  BRA `(.L_x_72) ;  /* 0x0000000000147947 */ /* 0x000fea0003800000 */
.L_x_71:
[----:B------:R-:W-:Y:S02]  /*4ac0*/  MOV R2, 0x4ae0 ;  /* 0x00004ae000027802 */ /* 0x000fe40000000f00 */
[----:B----45:R-:W-:Y:S05]  /*4ad0*/  CALL.REL.NOINC `($__internal_0_$__cuda_sm10x_tcgen05_guardrail_trap_col_being_dealloced_not_returned_by_alloc) ;  /* 0x0000006000b47944 */ /* 0x030fea0003c00000 */
[----:B------:R-:W-:Y:S05]  /*4ae0*/  BRA `(.L_x_72) ;  /* 0x0000000000087947 */ /* 0x000fea0003800000 */
.L_x_70:
[----:B------:R-:W-:Y:S02]  /*4af0*/  MOV R2, 0x4b10 ;  /* 0x00004b1000027802 */ /* 0x000fe40000000f00 */
[----:B----45:R-:W-:Y:S05]  /*4b00*/  CALL.REL.NOINC `($__internal_2_$__cuda_sm10x_tcgen05_guardrail_trap_unallocated_columns_being_dealloced) ;  /* 0x0000006000c07944 */ /* 0x030fea0003c00000 */
.L_x_72:
[----:B------:R-:W-:Y:S01]  /*4b10*/  NOP ;  /* 0x0000000000007918 */ /* 0x000fe20000000000 */
[----:B------:R-:W-:Y:S05]  /*4b20*/  EXIT ;  /* 0x000000000000794d */ /* 0x000fea0003800000 */
.L_x_56:
[----:B------:R-:W2:Y:S01]  /*4b30*/  LDCU UR5, c[0x0][0x384] ;  /* 0x00007080ff0577ac */ /* 0x000ea20008000800 */
[----:B------:R-:W-:Y:S02]  /*4b40*/  UISETP.NE.OR UP0, UPT, UR18, 0x3, !UP3 ;  /* 0x000000031200788c */ /* 0x000fe4000df05670 */
[----:B--2---:R-:W-:-:S07]  /*4b50*/  UIADD3 UR5, UPT, UPT, UR5, 0x7f, URZ ;  /* 0x0000007f05057890 */ /* 0x004fce000fffe0ff */
[----:B------:R-:W-:Y:S05]  /*4b60*/  BRA.U UP0, `(.L_x_73) ;  /* 0x0000001900007547 */ /* 0x000fea000b800000 */
[----:B------:R-:W2:Y:S01]  /*4b70*/  LDCU UR56, c[0x0][0x388] ;  /* 0x00007100ff3877ac */ /* 0x000ea20008000800 */
[----:B------:R-:W3:Y:S01]  /*4b80*/  S2UR UR10, SR_CgaCtaId ;  /* 0x00000000000a79c3 */ /* 0x000ee20000008800 */
[----:B------:R-:W-:Y:S01]  /*4b90*/  R2UR UR47, R48 ;  /* 0x00000000302f72ca */ /* 0x000fe200000e0000 */
[----:B------:R-:W-:Y:S01]  /*4ba0*/  IMAD.MOV.U32 R10, RZ, RZ, 0x1 ;  /* 0x00000001ff0a7424 */ /* 0x000fe200078e00ff */
[----:B------:R-:W-:Y:S01]  /*4bb0*/  USHF.R.S32.HI UR4, URZ, 0x1f, UR5 ;  /* 0x0000001fff047899 */ /* 0x000fe20008011405 */
[----:B------:R-:W-:Y:S01]  /*4bc0*/  R2UR UR46, R49 ;  /* 0x00000000312e72ca */ /* 0x000fe200000e0000 */
[----:B------:R-:W4:Y:S01]  /*4bd0*/  LDCU UR41, c[0x0][0x370] ;  /* 0x00006e00ff2977ac */ /* 0x000f220008000800 */
[----:B------:R-:W-:Y:S02]  /*4be0*/  IMAD.MOV.U32 R9, RZ, RZ, RZ ;  /* 0x000000ffff097224 */ /* 0x000fe400078e00ff */
[----:B------:R-:W1:Y:S01]  /*4bf0*/  LDC.64 R14, c[0x0][0x348] ;  /* 0x0000d200ff0e7b82 */ /* 0x000e620000000a00 */
[----:B------:R-:W-:Y:S01]  /*4c00*/  ULEA.HI UR4, UR4, UR5, URZ, 0x7 ;  /* 0x0000000504047291 */ /* 0x000fe2000f8f38ff */
[----:B------:R-:W4:Y:S03]  /*4c10*/  LDCU.128 UR32, c[0x0][0xc10] ;  /* 0x00018200ff2077ac */ /* 0x000f260008000c00 */
[----:B------:R-:W-:Y:S01]  /*4c20*/  USHF.R.S32.HI UR27, URZ, 0x7, UR4 ;  /* 0x00000007ff1b7899 */ /* 0x000fe20008011404 */
[----:B--2---:R-:W-:Y:S01]  /*4c30*/  IMAD.U32 R0, RZ, RZ, UR56 ;  /* 0x00000038ff007e24 */ /* 0x004fe2000f8e00ff */
[----:B------:R-:W2:Y:S04]  /*4c40*/  LDCU UR40, c[0x0][0x374] ;  /* 0x00006e80ff2877ac */ /* 0x000ea80008000800 */
[----:B------:R-:W-:Y:S01]  /*4c50*/  IMAD.U32 R3, RZ, RZ, UR27 ;  /* 0x0000001bff037e24 */ /* 0x000fe2000f8e00ff */
[----:B------:R-:W-:Y:S01]  /*4c60*/  IABS R0, R0 ;  /* 0x0000000000007213 */ /* 0x000fe20000000000 */
[----:B------:R-:W4:Y:S03]  /*4c70*/  LDCU.64 UR4, c[0x0][0x988] ;  /* 0x00013100ff0477ac */ /* 0x000f260008000a00 */
[----:B------:R-:W-:Y:S01]  /*4c80*/  IABS R2, R3 ;  /* 0x0000000300027213 */ /* 0x000fe20000000000 */
[----:B------:R-:W1:Y:S01]  /*4c90*/  LDCU.64 UR30, c[0x0][0x990] ;  /* 0x00013200ff1e77ac */ /* 0x000e620008000a00 */
[----:B------:R-:W-:-:S02]  /*4ca0*/  R2UR UR25, R0 ;  /* 0x00000000001972ca */ /* 0x000fc400000e0000 */
[----:B------:R-:W-:Y:S01]  /*4cb0*/  R2UR UR26, R2 ;  /* 0x00000000021a72ca */ /* 0x000fe200000e0000 */
[----:B------:R-:W-:Y:S01]  /*4cc0*/  UMOV UR20, 0x400 ;  /* 0x0000040000147882 */ /* 0x000fe20000000000 */
[----:B------:R-:W1:Y:S01]  /*4cd0*/  LDCU UR17, c[0x0][0xc0c] ;  /* 0x00018180ff1177ac */ /* 0x000e620008000800 */
[----:B---3--:R-:W-:Y:S01]  /*4ce0*/  ULEA UR20, UR10, UR20, 0x18 ;  /* 0x000000140a147291 */ /* 0x008fe2000f8ec0ff */
[----:B------:R-:W3:Y:S07]  /*4cf0*/  LDCU UR57, c[0x0][0xc20] ;  /* 0x00018400ff3977ac */ /* 0x000eee0008000800 */
[----:B------:R-:W2:Y:S01]  /*4d00*/  I2F.RP R0, UR25 ;  /* 0x0000001900007d06 */ /* 0x000ea20008209400 */
[----:B----4-:R-:W-:Y:S01]  /*4d10*/  UISETP.NE.U32.AND UP0, UPT, UR4, URZ, UPT ;  /* 0x000000ff0400728c */ /* 0x010fe2000bf05070 */
[----:B------:R-:W4:Y:S01]  /*4d20*/  LDCU UR4, c[0x0][0xc30] ;  /* 0x00018600ff0477ac */ /* 0x000f220008000800 */
[----:B------:R-:W4:Y:S05]  /*4d30*/  LDCU UR29, c[0x0][0x38c] ;  /* 0x00007180ff1d77ac */ /* 0x000f2a0008000800 */
[----:B------:R-:W3:Y:S01]  /*4d40*/  I2F.RP R2, UR26 ;  /* 0x0000001a00027d06 */ /* 0x000ee20008209400 */
[----:B------:R-:W-:-:S02]  /*4d50*/  UISETP.NE.AND.EX UP6, UPT, UR5, URZ, UPT, UP0 ;  /* 0x000000ff0500728c */ /* 0x000fc4000bfc5300 */
[----:B------:R-:W-:Y:S02]  /*4d60*/  UIADD3 UR51, UPT, UPT, UR20, 0x128, URZ ;  /* 0x0000012814337890 */ /* 0x000fe4000fffe0ff */
[----:B------:R-:W-:-:S03]  /*4d70*/  UIADD3 UR38, UPT, UPT, UR20, 0x110, URZ ;  /* 0x0000011014267890 */ /* 0x000fc6000fffe0ff */
[----:B--2---:R-:W2:Y:S01]  /*4d80*/  MUFU.RCP R0, R0 ;  /* 0x0000000000007308 */ /* 0x004ea20000001000 */
[----:B------:R-:W-:Y:S02]  /*4d90*/  UIADD3 UR37, UPT, UPT, UR20, 0x118, URZ ;  /* 0x0000011814257890 */ /* 0x000fe4000fffe0ff */
[----:B------:R-:W-:Y:S02]  /*4da0*/  UIADD3 UR36, UPT, UPT, UR20, 0x120, URZ ;  /* 0x0000012014247890 */ /* 0x000fe4000fffe0ff */
[----:B------:R-:W-:Y:S02]  /*4db0*/  UPRMT UR51, UR10, 0x654, UR51 ;  /* 0x000006540a337896 */ /* 0x000fe40008000033 */
[----:B------:R-:W-:Y:S01]  /*4dc0*/  UPRMT UR54, UR10, 0x654, UR38 ;  /* 0x000006540a367896 */ /* 0x000fe20008000026 */
[----:B---3--:R-:W3:Y:S01]  /*4dd0*/  MUFU.RCP R2, R2 ;  /* 0x0000000200027308 */ /* 0x008ee20000001000 */
[----:B------:R-:W-:Y:S02]  /*4de0*/  UPRMT UR53, UR10, 0x654, UR37 ;  /* 0x000006540a357896 */ /* 0x000fe40008000025 */
[----:B------:R-:W-:-:S02]  /*4df0*/  UPRMT UR52, UR10, 0x654, UR36 ;  /* 0x000006540a347896 */ /* 0x000fc40008000024 */
[----:B------:R-:W-:Y:S02]  /*4e00*/  UIMAD.WIDE.U32 UR12, UR41, UR32, URZ ;  /* 0x00000020290c72a5 */ /* 0x000fe4000f8e00ff */
[----:B------:R-:W-:Y:S01]  /*4e10*/  UIMAD.WIDE.U32 UR14, UR40, UR35, URZ ;  /* 0x00000023280e72a5 */ /* 0x000fe2000f8e00ff */
[----:B--2---:R-:W-:Y:S01]  /*4e20*/  VIADD R0, R0, 0xffffffe ;  /* 0x0ffffffe00007836 */ /* 0x004fe20000000000 */
[----:B------:R-:W-:Y:S01]  /*4e30*/  UMOV UR8, URZ ;  /* 0x000000ff00087c82 */ /* 0x000fe20008000000 */
[----:B-1----:R-:W-:Y:S02]  /*4e40*/  UISETP.NE.AND UP0, UPT, UR39, 0x1, UPT ;  /* 0x000000012700788c */ /* 0x002fe4000bf05270 */
[----:B------:R-:W-:Y:S02]  /*4e50*/  UISETP.NE.U32.AND UP0, UPT, UR30, URZ, UPT ;  /* 0x000000ff1e00728c */ /* 0x000fe4000bf05070 */
[----:B------:R-:W1:Y:S01]  /*4e60*/  F2I.FTZ.U32.TRUNC.NTZ R0, R0 ;  /* 0x0000000000007305 */ /* 0x000e62000021f000 */
[----:B------:R-:W-:Y:S01]  /*4e70*/  UIADD3 UR48, UPT, UPT, UR20, 0x168, URZ ;  /* 0x0000016814307890 */ /* 0x000fe2000fffe0ff */
[----:B---3--:R-:W-:Y:S01]  /*4e80*/  VIADD R2, R2, 0xffffffe ;  /* 0x0ffffffe02027836 */ /* 0x008fe20000000000 */
[----:B------:R-:W-:-:S02]  /*4e90*/  UISETP.GE.AND UP3, UPT, UR39, 0x1, UPT ;  /* 0x000000012700788c */ /* 0x000fc4000bf66270 */
[----:B------:R-:W-:Y:S01]  /*4ea0*/  UISETP.NE.AND.EX UP4, UPT, UR31, URZ, UPT, UP0 ;  /* 0x000000ff1f00728c */ /* 0x000fe2000bf85300 */
[----:B------:R-:W-:Y:S02]  /*4eb0*/  UMOV UR45, UR13 ;  /* 0x0000000d002d7c82 */ /* 0x000fe40008000000 */
[----:B------:R-:W2:Y:S01]  /*4ec0*/  F2I.FTZ.U32.TRUNC.NTZ R2, R2 ;  /* 0x0000000200027305 */ /* 0x000ea2000021f000 */
[----:B------:R-:W-:Y:S01]  /*4ed0*/  UMOV UR44, UR15 ;  /* 0x0000000f002c7c82 */ /* 0x000fe20008000000 */
[----:B------:R-:W-:Y:S02]  /*4ee0*/  UISETP.NE.AND UP3, UPT, UR17, 0x1, UPT ;  /* 0x000000011100788c */ /* 0x000fe4000bf65270 */
[----:B------:R-:W-:Y:S02]  /*4ef0*/  UISETP.NE.AND UP0, UPT, UR34, 0x1, UPT ;  /* 0x000000012200788c */ /* 0x000fe4000bf05270 */
[----:B------:R-:W-:Y:S01]  /*4f00*/  UISETP.NE.AND UP5, UPT, UR56, URZ, UPT ;  /* 0x000000ff3800728c */ /* 0x000fe2000bfa5270 */
[----:B-1----:R-:W-:Y:S01]  /*4f10*/  R2UR UR7, R0 ;  /* 0x00000000000772ca */ /* 0x002fe200000e0000 */
[----:B------:R-:W-:Y:S01]  /*4f20*/  UPLOP3.LUT UP2, UPT, UPT, UPT, UPT, 0x40, 0x4 ;  /* 0x000000000004789c */ /* 0x000fe20003f4e870 */
[----:B------:R-:W-:Y:S01]  /*4f30*/  IABS R0, R3 ;  /* 0x0000000300007213 */ /* 0x000fe20000000000 */
[----:B------:R-:W1:Y:S04]  /*4f40*/  LDCU.64 UR18, c[0x0][0xc28] ;  /* 0x00018500ff1277ac */ /* 0x000e680008000a00 */
[----:B------:R-:W-:Y:S01]  /*4f50*/  IMAD.MOV R0, RZ, RZ, -R0 ;  /* 0x000000ffff007224 */ /* 0x000fe200078e0a00 */
[----:B--2---:R-:W-:Y:S01]  /*4f60*/  R2UR UR9, R2 ;  /* 0x00000000020972ca */ /* 0x004fe200000e0000 */
[----:B------:R-:W-:Y:S01]  /*4f70*/  IMAD.MOV.U32 R2, RZ, RZ, 0x1000 ;  /* 0x00001000ff027424 */ /* 0x000fe200078e00ff */
[----:B------:R-:W-:-:S02]  /*4f80*/  UPRMT UR48, URZ, 0x654, UR48 ;  /* 0x00000654ff307896 */ /* 0x000fc40008000030 */
[----:B------:R-:W-:Y:S01]  /*4f90*/  R2UR UR49, R0 ;  /* 0x00000000003172ca */ /* 0x000fe200000e0000 */
[----:B------:R-:W-:Y:S02]  /*4fa0*/  UIADD3 UR5, UPT, UPT, URZ, -UR7, URZ ;  /* 0x80000007ff057290 */ /* 0x000fe4000fffe0ff */
[----:B------:R-:W-:Y:S02]  /*4fb0*/  USHF.R.U32.HI UR45, URZ, UR33, UR45 ;  /* 0x00000021ff2d7299 */ /* 0x000fe4000801162d */
[----:B------:R-:W-:Y:S02]  /*4fc0*/  UIMAD UR5, UR5, UR25, URZ ;  /* 0x00000019050572a4 */ /* 0x000fe4000f8e02ff */
[----:B------:R-:W-:Y:S02]  /*4fd0*/  USHF.R.U32.HI UR44, URZ, UR57, UR44 ;  /* 0x00000039ff2c7299 */ /* 0x000fe4000801162c */
[----:B------:R-:W-:Y:S02]  /*4fe0*/  UIADD3 UR6, UPT, UPT, URZ, -UR9, URZ ;  /* 0x80000009ff067290 */ /* 0x000fe4000fffe0ff */
[----:B----4-:R-:W-:-:S02]  /*4ff0*/  UISETP.NE.AND UP3, UPT, UR4, 0x1, UPT ;  /* 0x000000010400788c */ /* 0x010fc4000bf65270 */
[----:B------:R-:W-:Y:S02]  /*5000*/  UIMAD UR10, UR6, UR26, URZ ;  /* 0x0000001a060a72a4 */ /* 0x000fe4000f8e02ff */
[----:B------:R-:W-:Y:S01]  /*5010*/  UISETP.NE.AND UP0, UPT, UR29, URZ, UPT ;  /* 0x000000ff1d00728c */ /* 0x000fe2000bf05270 */
[----:B------:R-:W-:Y:S01]  /*5020*/  UMOV UR6, URZ ;  /* 0x000000ff00067c82 */ /* 0x000fe20008000000 */
[----:B------:R-:W-:Y:S02]  /*5030*/  UIMAD.WIDE.U32 UR8, UR9, UR10, UR8 ;  /* 0x0000000a090872a5 */ /* 0x000fe4000f8e0008 */
[----:B------:R-:W-:Y:S02]  /*5040*/  UIMAD.WIDE.U32 UR42, UR7, UR5, UR6 ;  /* 0x00000005072a72a5 */ /* 0x000fe4000f8e0006 */
[----:B------:R-:W-:-:S05]  /*5050*/  UISETP.NE.AND UP5, UPT, UR27, URZ, UPT ;  /* 0x000000ff1b00728c */ /* 0x000fca000bfa5270 */
[----:B------:R-:W-:Y:S01]  /*5060*/  UMOV UR42, UR43 ;  /* 0x0000002b002a7c82 */ /* 0x000fe20008000000 */
[----:B-1----:R-:W-:-:S05]  /*5070*/  UMOV UR43, UR9 ;  /* 0x00000009002b7c82 */ /* 0x002fca0008000000 */
.L_x_84:
[----:B------:R-:W-:Y:S04]  /*5080*/  SHF.L.U32 R3, R9, 0x1f, RZ ;  /* 0x0000001f09037819 */ /* 0x000fe800000006ff */
[----:B-1----:R-:W1:Y:S02]  /*5090*/  SYNCS.PHASECHK.TRANS64.TRYWAIT P0, [UR20+0x160], R3 ;  /* 0x00016003ff0075a7 */ /* 0x002e640008001114 */
[----:B-1----:R-:W-:Y:S05]  /*50a0*/  @!P0 BRA `(.L_x_74) ;  /* 0x0000005400e88947 */ /* 0x002fea0003800000 */
.L_x_187:
[----:B------:R-:W2:Y:S01]  /*50b0*/  LDS.128 R4, [UR20+0x1a0] ;  /* 0x0001a014ff047984 */ /* 0x000ea20008000c00 */
[----:B------:R-:W-:Y:S01]  /*50c0*/  @!PT LDS RZ, [RZ] ;  /* 0x00000000fffff984 */ /* 0x000fe20000000800 */
[----:B------:R-:W-:Y:S01]  /*50d0*/  @!PT LDS RZ, [RZ] ;  /* 0x00000000fffff984 */ /* 0x000fe20000000800 */
[----:B------:R-:W-:Y:S01]  /*50e0*/  @!PT LDS RZ, [RZ] ;  /* 0x00000000fffff984 */ /* 0x000fe20000000800 */
[----:B------:R-:W-:Y:S01]  /*50f0*/  @!PT LDS RZ, [RZ] ;  /* 0x00000000fffff984 */ /* 0x000fe20000000800 */
[----:B------:R3:W-:Y:S06]  /*5100*/  MEMBAR.ALL.CTA ;  /* 0x0000000000007992 */ /* 0x0007ec0000008000 */
[----:B---3--:R-:W3:Y:S02]  /*5110*/  FENCE.VIEW.ASYNC.S ;  /* 0x00000000000073c6 */ /* 0x008ee40000000000 */
[----:B---3--:R-:W-:Y:S01]  /*5120*/  SYNCS.ARRIVE.TRANS64.RED.A1T0 RZ, [UR48], RZ ;  /* 0x000000ffffff79a7 */ /* 0x008fe20008100430 */
[----:B--2---:R-:W-:Y:S11]  /*5130*/  LOP3.LUT P0, RZ, R6, 0x1, RZ, 0xc0, !PT ;  /* 0x0000000106ff7812 */ /* 0x004ff6000780c0ff */
[----:B------:R-:W-:Y:S02]  /*5140*/  @!UPT UIADD3 URZ, UPT, UPT, URZ, URZ, URZ ;  /* 0x000000fffffff290 */ /* 0x000fe4000fffe0ff */
[----:B------:R-:W-:Y:S01]  /*5150*/  VOTEU.ANY UP0, P0 ;  /* 0x0000000000ff7886 */ /* 0x000fe20000000100 */
[----:B------:R-:W-:Y:S11]  /*5160*/  PLOP3.LUT P0, PT, PT, PT, UP0, 0x80, 0x8 ;  /* 0x000000000008781c */ /* 0x000ff60003f0f008 */
[----:B------:R-:W-:Y:S02]  /*5170*/  @!UPT UIADD3 URZ, UPT, UPT, URZ, URZ, URZ ;  /* 0x000000fffffff290 */ /* 0x000fe4000fffe0ff */
[----:B-1----:R-:W-:Y:S02]  /*5180*/  @P0 MOV R3, R4 ;  /* 0x0000000400030202 */ /* 0x002fe40000000f00 */
[----:B------:R-:W-:Y:S02]  /*5190*/  @P0 LOP3.LUT R0, R5, 0xffff, RZ, 0xc0, !PT ;  /* 0x0000ffff05000812 */ /* 0x000fe400078ec0ff */
[----:B------:R-:W-:Y:S02]  /*51a0*/  @P0 R2UR UR5, R3 ;  /* 0x00000000030502ca */ /* 0x000fe400000e0000 */
[----:B------:R-:W-:Y:S11]  /*51b0*/  @P0 R2UR UR4, R0 ;  /* 0x00000000000402ca */ /* 0x000ff600000e0000 */
[----:B------:R-:W-:Y:S02]  /*51c0*/  @UP0 UMOV UR16, UR5 ;  /* 0x0000000500100c82 */ /* 0x000fe40008000000 */
[----:B------:R-:W-:Y:S01]  /*51d0*/  @UP0 UMOV UR15, UR4 ;  /* 0x00000004000f0c82 */ /* 0x000fe20008000000 */
[----:B------:R-:W-:Y:S09]  /*51e0*/  UISETP.GE.AND UP0, UPT, UR39, 0x1, UPT ;  /* 0x000000012700788c */ /* 0x000ff2000bf06270 */
[----:B------:R-:W-:Y:S05]  /*51f0*/  BRA.U !UP0, `(.L_x_75) ;  /* 0x0000000108c07547 */ /* 0x000fea000b800000 */
[----:B------:R-:W-:Y:S02]  /*5200*/  UIMAD.WIDE.U32 UR8, UR15, UR35, URZ ;  /* 0x000000230f0872a5 */ /* 0x000fe4000f8e00ff */
[----:B------:R-:W-:Y:S02]  /*5210*/  UP2UR UR14, UPR, URZ, 0x4 ;  /* 0x00000004ff0e7883 */ /* 0x000fe40008000000 */
[----:B------:R-:W-:Y:S02]  /*5220*/  UISETP.NE.AND UP2, UPT, UR34, 0x1, UPT ;  /* 0x000000012200788c */ /* 0x000fe4000bf45270 */
[----:B------:R-:W-:Y:S02]  /*5230*/  UIMAD.WIDE.U32 UR10, UR16, UR32, URZ ;  /* 0x00000020100a72a5 */ /* 0x000fe4000f8e00ff */
[----:B------:R-:W-:Y:S02]  /*5240*/  USEL UR4, UR40, UR44, !UP2 ;  /* 0x0000002c28047287 */ /* 0x000fe4000d000000 */
[----:B------:R-:W-:Y:S02]  /*5250*/  UISETP.NE.AND UP0, UPT, UR17, 0x1, UPT ;  /* 0x000000011100788c */ /* 0x000fe4000bf05270 */
[----:B------:R-:W-:Y:S02]  /*5260*/  UP2UR UR24, UPR, URZ, 0x2 ;  /* 0x00000002ff187883 */ /* 0x000fe40008000000 */
[----:B------:R-:W-:Y:S02]  /*5270*/  UISETP.NE.AND UP1, UPT, UR39, 0x1, UPT ;  /* 0x000000012700788c */ /* 0x000fe4000bf25270 */
[----:B------:R-:W-:Y:S02]  /*5280*/  UIMAD.WIDE.U32 UR12, UR4, UR18, URZ ;  /* 0x00000012040c72a5 */ /* 0x000fe4000f8e00ff */
[----:B------:R-:W-:Y:S01]  /*5290*/  USEL UR7, UR41, UR45, !UP0 ;  /* 0x0000002d29077287 */ /* 0x000fe2000c000000 */
[----:B------:R-:W-:Y:S02]  /*52a0*/  UMOV UR5, UR9 ;  /* 0x0000000900057c82 */ /* 0x000fe40008000000 */
[----:B------:R-:W-:Y:S02]  /*52b0*/  USHF.R.U32.HI UR6, URZ, UR57, UR5 ;  /* 0x00000039ff067299 */ /* 0x000fe40008011605 */
[----:B------:R-:W-:Y:S02]  /*52c0*/  UIMAD.WIDE.U32 UR22, UR7, UR18, URZ ;  /* 0x00000012071672a5 */ /* 0x000fe4000f8e00ff */
[----:B------:R-:W-:Y:S02]  /*52d0*/  USEL UR6, UR15, UR6, !UP2 ;  /* 0x000000060f067287 */ /* 0x000fe4000d000000 */
[----:B------:R-:W-:Y:S01]  /*52e0*/  UISETP.NE.AND UP2, UPT, UR14, URZ, UPT ;  /* 0x000000ff0e00728c */ /* 0x000fe2000bf45270 */
[----:B------:R-:W-:Y:S01]  /*52f0*/  UMOV UR5, UR11 ;  /* 0x0000000b00057c82 */ /* 0x000fe20008000000 */
[----:B------:R-:W-:Y:S02]  /*5300*/  UIMAD.WIDE.U32 UR10, UR6, UR18, URZ ;  /* 0x00000012060a72a5 */ /* 0x000fe4000f8e00ff */
[----:B------:R-:W-:Y:S03]  /*5310*/  USHF.R.U32.HI UR8, URZ, UR33, UR5 ;  /* 0x00000021ff087299 */ /* 0x000fe60008011605 */
[----:B------:R-:W-:Y:S02]  /*5320*/  UMOV UR5, UR13 ;  /* 0x0000000d00057c82 */ /* 0x000fe40008000000 */
[----:B------:R-:W-:Y:S03]  /*5330*/  @UP1 USHF.R.U32.HI UR4, URZ, UR19, UR5 ;  /* 0x00000013ff041299 */ /* 0x000fe60008011605 */
[----:B------:R-:W-:Y:S01]  /*5340*/  UMOV UR5, UR23 ;  /* 0x0000001700057c82 */ /* 0x000fe20008000000 */
[----:B------:R-:W-:Y:S02]  /*5350*/  UIMAD UR4, UR39, UR4, URZ ;  /* 0x00000004270472a4 */ /* 0x000fe4000f8e02ff */
[----:B------:R-:W-:Y:S02]  /*5360*/  @UP1 USHF.R.U32.HI UR7, URZ, UR19, UR5 ;  /* 0x00000013ff071299 */ /* 0x000fe40008011605 */
[----:B------:R-:W-:Y:S02]  /*5370*/  USEL UR5, UR16, UR8, !UP0 ;  /* 0x0000000810057287 */ /* 0x000fe4000c000000 */
[----:B------:R-:W-:Y:S02]  /*5380*/  UIMAD UR8, UR39, UR7, URZ ;  /* 0x00000007270872a4 */ /* 0x000fe4000f8e02ff */
[----:B------:R-:W-:Y:S03]  /*5390*/  UISETP.GE.AND UP0, UPT, UR6, UR4, UPT ;  /* 0x000000040600728c */ /* 0x000fe6000bf06270 */
[----:B------:R-:W-:Y:S01]  /*53a0*/  UMOV UR4, UR11 ;  /* 0x0000000b00047c82 */ /* 0x000fe20008000000 */
[----:B------:R-:W-:Y:S02]  /*53b0*/  UISETP.GE.OR UP0, UPT, UR5, UR8, UP0 ;  /* 0x000000080500728c */ /* 0x000fe40008706670 */
[----:B------:R-:W-:Y:S02]  /*53c0*/  USHF.R.U32.HI UR4, URZ, UR19, UR4 ;  /* 0x00000013ff047299 */ /* 0x000fe40008011604 */
[----:B------:R-:W-:Y:S02]  /*53d0*/  UIMAD.WIDE.U32 UR8, UR5, UR18, URZ ;  /* 0x00000012050872a5 */ /* 0x000fe4000f8e00ff */
[----:B------:R-:W-:Y:S04]  /*53e0*/  USEL UR10, UR6, UR4, !UP1 ;  /* 0x00000004060a7287 */ /* 0x000fe8000c800000 */
[----:B------:R-:W-:Y:S01]  /*53f0*/  UIADD3 UR11, UPT, UPT, -UR10, URZ, URZ ;  /* 0x000000ff0a0b7290 */ /* 0x000fe2000fffe1ff */
[----:B------:R-:W-:Y:S02]  /*5400*/  @!UP0 UMOV UR4, UR9 ;  /* 0x0000000900048c82 */ /* 0x000fe40008000000 */
[----:B------:R-:W-:Y:S02]  /*5410*/  @!UP0 USHF.R.U32.HI UR4, URZ, UR19, UR4 ;  /* 0x00000013ff048299 */ /* 0x000fe40008011604 */
[----:B------:R-:W-:Y:S02]  /*5420*/  UIMAD UR8, UR39, UR11, UR6 ;  /* 0x0000000b270872a4 */ /* 0x000fe4000f8e0206 */
[----:B------:R-:W-:Y:S02]  /*5430*/  @!UP0 USEL UR4, UR5, UR4, !UP1 ;  /* 0x0000000405048287 */ /* 0x000fe4000c800000 */
[----:B------:R-:W-:Y:S02]  /*5440*/  UISETP.NE.AND UP1, UPT, UR24, URZ, UPT ;  /* 0x000000ff1800728c */ /* 0x000fe4000bf25270 */
[----:B------:R-:W-:Y:S02]  /*5450*/  @!UP0 UIMAD UR8, UR7, UR8, UR4 ;  /* 0x00000008070882a4 */ /* 0x000fe4000f8e0204 */
[----:B------:R-:W-:Y:S02]  /*5460*/  @!UP0 UIADD3 UR9, UPT, UPT, UR10, -UR4, URZ ;  /* 0x800000040a098290 */ /* 0x000fe4000fffe0ff */
[----:B------:R-:W-:Y:S02]  /*5470*/  UIADD3 UR4, UPT, UPT, -UR5, URZ, URZ ;  /* 0x000000ff05047290 */ /* 0x000fe4000fffe1ff */
[----:B------:R-:W-:Y:S02]  /*5480*/  UIADD3 UR7, UPT, UPT, -UR6, URZ, URZ ;  /* 0x000000ff06077290 */ /* 0x000fe4000fffe1ff */
[----:B------:R-:W-:Y:S02]  /*5490*/  @!UP0 UIMAD UR6, UR9, UR39, UR5 ;  /* 0x00000027090682a4 */ /* 0x000fe4000f8e0205 */
[----:B------:R-:W-:Y:S02]  /*54a0*/  UIMAD UR16, UR17, UR4, UR16 ;  /* 0x00000004111072a4 */ /* 0x000fe4000f8e0210 */
[----:B------:R-:W-:Y:S01]  /*54b0*/  UIMAD UR15, UR34, UR7, UR15 ;  /* 0x00000007220f72a4 */ /* 0x000fe2000f8e020f */
[----:B------:R-:W-:Y:S02]  /*54c0*/  @!UP0 UMOV UR5, UR8 ;  /* 0x0000000800058c82 */ /* 0x000fe40008000000 */
[----:B------:R-:W-:Y:S02]  /*54d0*/  UIMAD UR16, UR5, UR17, UR16 ;  /* 0x00000011051072a4 */ /* 0x000fe4000f8e0210 */
[----:B------:R-:W-:Y:S11]  /*54e0*/  UIMAD UR15, UR6, UR34, UR15 ;  /* 0x00000022060f72a4 */ /* 0x000ff6000f8e020f */
[----:B------:R-:W-:Y:S01]  /*54f0*/  @!UPT UIADD3 URZ, UPT, UPT, URZ, URZ, URZ ;  /* 0x000000fffffff290 */ /* 0x000fe2000fffe0ff */
.L_x_75:
[----:B------:R-:W1:Y:S01]  /*5500*/  @!UP3 LDCU.128 UR8, c[0x0][0xc10] ;  /* 0x00018200ff08b7ac */ /* 0x000e620008000c00 */
[----:B------:R-:W-:Y:S04]  /*5510*/  MOV R0, UR21 ;  /* 0x0000001500007c02 */ /* 0x000fe80008000f00 */
[----:B------:R-:W-:Y:S01]  /*5520*/  IABS R0, R0 ;  /* 0x0000000000007213 */ /* 0x000fe20000000000 */
[----:B------:R-:W2:Y:S01]  /*5530*/  @!UP3 LDCU UR5, c[0x0][0xc0c] ;  /* 0x00018180ff05b7ac */ /* 0x000ea20008000800 */
[----:B-1----:R-:W-:Y:S07]  /*5540*/  UIMAD.WIDE.U32 UR6, UR16, UR8, URZ ;  /* 0x00000008100672a5 */ /* 0x002fee000f8e00ff */
[----:B------:R-:W-:Y:S01]  /*5550*/  @!UP3 UMOV UR4, UR7 ;  /* 0x000000070004bc82 */ /* 0x000fe20008000000 */
[----:B--2---:R-:W-:Y:S02]  /*5560*/  @!UP3 UISETP.NE.AND UP0, UPT, UR5, 0x1, UPT ;  /* 0x000000010500b88c */ /* 0x004fe4000bf05270 */
[----:B------:R-:W-:Y:S02]  /*5570*/  @!UP3 USHF.R.U32.HI UR4, URZ, UR9, UR4 ;  /* 0x00000009ff04b299 */ /* 0x000fe40008011604 */
[----:B------:R-:W-:Y:S02]  /*5580*/  UIMAD.WIDE.U32 UR6, UR15, UR11, URZ ;  /* 0x0000000b0f0672a5 */ /* 0x000fe4000f8e00ff */
[----:B------:R-:W-:Y:S02]  /*5590*/  @!UP3 USEL UR8, UR16, UR4, !UP0 ;  /* 0x000000041008b287 */ /* 0x000fe4000c000000 */
[----:B------:R-:W-:Y:S03]  /*55a0*/  @!UP3 UISETP.NE.AND UP0, UPT, UR10, 0x1, UPT ;  /* 0x000000010a00b88c */ /* 0x000fe6000bf05270 */
[----:B------:R-:W-:Y:S02]  /*55b0*/  @!UP3 UMOV UR6, UR7 ;  /* 0x000000070006bc82 */ /* 0x000fe40008000000 */
[----:B------:R-:W1:Y:S02]  /*55c0*/  @!UP3 LDCU UR4, c[0x0][0xc20] ;  /* 0x00018400ff04b7ac */ /* 0x000e640008000800 */
[----:B-1----:R-:W-:Y:S04]  /*55d0*/  @!UP3 USHF.R.U32.HI UR6, URZ, UR4, UR6 ;  /* 0x00000004ff06b299 */ /* 0x002fe80008011606 */
[----:B------:R-:W-:Y:S04]  /*55e0*/  @!UP3 USEL UR6, UR15, UR6, !UP0 ;  /* 0x000000060f06b287 */ /* 0x000fe8000c000000 */
[----:B------:R-:W-:Y:S02]  /*55f0*/  @!UP3 UIADD3 UR4, UPT, UPT, -UR8, UR6, URZ ;  /* 0x000000060804b290 */ /* 0x000fe4000fffe1ff */
[----:B------:R-:W-:Y:S02]  /*5600*/  @!UP3 UIADD3 UR6, UPT, UPT, UR8, -UR6, URZ ;  /* 0x800000060806b290 */ /* 0x000fe4000fffe0ff */
[----:B------:R-:W-:Y:S02]  /*5610*/  @!UP3 UIMAD UR16, UR4, UR5, UR16 ;  /* 0x000000050410b2a4 */ /* 0x000fe4000f8e0210 */
[----:B------:R-:W-:Y:S01]  /*5620*/  @!UP3 UIMAD UR15, UR6, UR10, UR15 ;  /* 0x0000000a060fb2a4 */ /* 0x000fe2000f8e020f */
[----:B------:R-:W-:Y:S11]  /*5630*/  BRA.U UP2, `(.L_x_76) ;  /* 0x0000000102107547 */ /* 0x000ff6000b800000 */
[----:B------:R-:W-:Y:S04]  /*5640*/  MOV R8, UR55 ;  /* 0x0000003700087c02 */ /* 0x000fe80008000f00 */
[----:B------:R-:W-:Y:S04]  /*5650*/  SHF.L.U32 R8, R8, 0x1f, RZ ;  /* 0x0000001f08087819 */ /* 0x000fe800000006ff */
[----:B------:R-:W1:Y:S02]  /*5660*/  SYNCS.PHASECHK.TRANS64.TRYWAIT P1, [UR20+0x158], R8 ;  /* 0x00015808ff0075a7 */ /* 0x000e640008021114 */
[----:B-1----:R-:W-:Y:S05]  /*5670*/  @!P1 BRA `(.L_x_77) ;  /* 0x00000050008c9947 */ /* 0x002fea0003800000 */
.L_x_76:
[----:B------:R-:W-:Y:S01]  /*5680*/  UISETP.NE.AND UP2, UPT, UR56, URZ, UPT ;  /* 0x000000ff3800728c */ /* 0x000fe2000bf45270 */
[----:B------:R-:W-:Y:S01]  /*5690*/  R2UR UR4, R0 ;  /* 0x00000000000472ca */ /* 0x000fe200000e0000 */
[----:B------:R-:W-:Y:S01]  /*56a0*/  USHF.L.U32 UR11, UR28, 0x6, URZ ;  /* 0x000000061c0b7899 */ /* 0x000fe200080006ff */
[----:B-1----:R-:W-:Y:S05]  /*56b0*/  IMAD.U32 R8, RZ, RZ, UR29 ;  /* 0x0000001dff087e24 */ /* 0x002fea000f8e00ff */
[----:B------:R-:W-:Y:S04]  /*56c0*/  IABS R8, R8 ;  /* 0x0000000800087213 */ /* 0x000fe80000000000 */
[----:B------:R-:W1:Y:S02]  /*56d0*/  I2F.RP R12, R8 ;  /* 0x00000008000c7306 */ /* 0x000e640000209400 */
[----:B------:R-:W-:Y:S07]  /*56e0*/  UIMAD.WIDE.U32 UR6, UR43, UR4, URZ ;  /* 0x000000042b0672a5 */ /* 0x000fee000f8e00ff */
[----:B------:R-:W-:Y:S02]  /*56f0*/  UMOV UR12, UR7 ;  /* 0x00000007000c7c82 */ /* 0x000fe40008000000 */
[----:B------:R-:W-:Y:S04]  /*5700*/  UIMAD UR4, UR12, UR49, UR4 ;  /* 0x000000310c0472a4 */ /* 0x000fe8000f8e0204 */
[----:B------:R-:W-:Y:S01]  /*5710*/  UISETP.GT.U32.AND UP0, UPT, UR26, UR4, UPT ;  /* 0x000000041a00728c */ /* 0x000fe2000bf04070 */
[----:B-1----:R-:W1:Y:S10]  /*5720*/  MUFU.RCP R12, R12 ;  /* 0x0000000c000c7308 */ /* 0x002e740000001000 */
[----:B------:R-:W-:Y:S02]  /*5730*/  @!UP0 UIADD3 UR4, UPT, UPT, UR4, -UR26, URZ ;  /* 0x8000001a04048290 */ /* 0x000fe4000fffe0ff */
[----:B------:R-:W-:Y:S02]  /*5740*/  @!UP0 UIADD3 UR12, UPT, UPT, UR12, 0x1, URZ ;  /* 0x000000010c0c8890 */ /* 0x000fe4000fffe0ff */
[----:B------:R-:W-:Y:S02]  /*5750*/  UISETP.GE.U32.AND UP0, UPT, UR4, UR26, UPT ;  /* 0x0000001a0400728c */ /* 0x000fe4000bf06070 */
[----:B------:R-:W-:Y:S01]  /*5760*/  ULOP3.LUT UR4, UR21, UR27, URZ, 0x3c, !UPT ;  /* 0x0000001b15047292 */ /* 0x000fe2000f8e3cff */
[----:B-1----:R-:W-:Y:S04]  /*5770*/  VIADD R12, R12, 0xffffffe ;  /* 0x0ffffffe0c0c7836 */ /* 0x002fe80000000000 */
[----:B------:R-:W1:Y:S04]  /*5780*/  F2I.FTZ.U32.TRUNC.NTZ R13, R12 ;  /* 0x0000000c000d7305 */ /* 0x000e68000021f000 */
[----:B------:R-:W-:Y:S02]  /*5790*/  @UP0 UIADD3 UR12, UPT, UPT, UR12, 0x1, URZ ;  /* 0x000000010c0c0890 */ /* 0x000fe4000fffe0ff */
[----:B------:R-:W-:Y:S01]  /*57a0*/  UISETP.GE.AND UP0, UPT, UR4, URZ, UPT ;  /* 0x000000ff0400728c */ /* 0x000fe2000bf06270 */
[----:B-1----:R-:W-:Y:S01]  /*57b0*/  IADD3 R3, PT, PT, RZ, -R13, RZ ;  /* 0x8000000dff037210 */ /* 0x002fe20007ffe0ff */
[----:B------:R-:W-:Y:S09]  /*57c0*/  IMAD.MOV.U32 R12, RZ, RZ, RZ ;  /* 0x000000ffff0c7224 */ /* 0x000ff200078e00ff */
[----:B------:R-:W-:Y:S02]  /*57d0*/  @!UP0 UIADD3 UR12, UPT, UPT, -UR12, URZ, URZ ;  /* 0x000000ff0c0c8290 */ /* 0x000fe4000fffe1ff */
[----:B------:R-:W-:Y:S01]  /*57e0*/  @!UP5 ULOP3.LUT UR12, URZ, UR27, URZ, 0x33, !UPT ;  /* 0x0000001bff0cd292 */ /* 0x000fe2000f8e33ff */
[----:B------:R-:W-:Y:S04]  /*57f0*/  IMAD R3, R3, R8, RZ ;  /* 0x0000000803037224 */ /* 0x000fe800078e02ff */
[----:B------:R-:W-:Y:S04]  /*5800*/  IMAD.HI.U32 R13, R13, R3, R12 ;  /* 0x000000030d0d7227 */ /* 0x000fe800078e000c */
[----:B------:R-:W-:Y:S05]  /*5810*/  IMAD.U32 R0, RZ, RZ, UR12 ;  /* 0x0000000cff007e24 */ /* 0x000fea000f8e00ff */
[----:B------:R-:W-:Y:S04]  /*5820*/  IABS R0, R0 ;  /* 0x0000000000007213 */ /* 0x000fe80000000000 */
[----:B------:R-:W-:Y:S11]  /*5830*/  R2UR UR4, R0 ;  /* 0x00000000000472ca */ /* 0x000ff600000e0000 */
[----:B------:R-:W-:Y:S02]  /*5840*/  @!UPT UIADD3 URZ, UPT, UPT, URZ, URZ, URZ ;  /* 0x000000fffffff290 */ /* 0x000fe4000fffe0ff */
[----:B------:R-:W-:Y:S07]  /*5850*/  UIMAD.WIDE.U32 UR6, UR42, UR4, URZ ;  /* 0x000000042a0672a5 */ /* 0x000fee000f8e00ff */
[----:B------:R-:W-:Y:S02]  /*5860*/  UMOV UR13, UR7 ;  /* 0x00000007000d7c82 */ /* 0x000fe40008000000 */
[----:B------:R-:W-:Y:S04]  /*5870*/  UIADD3 UR5, UPT, UPT, -UR13, URZ, URZ ;  /* 0x000000ff0d057290 */ /* 0x000fe8000fffe1ff */
[----:B------:R-:W-:Y:S04]  /*5880*/  UIMAD UR4, UR25, UR5, UR4 ;  /* 0x00000005190472a4 */ /* 0x000fe8000f8e0204 */
[----:B------:R-:W-:Y:S11]  /*5890*/  UISETP.GT.U32.AND UP0, UPT, UR25, UR4, UPT ;  /* 0x000000041900728c */ /* 0x000ff6000bf04070 */
[----:B------:R-:W-:Y:S02]  /*58a0*/  @!UP0 UIADD3 UR4, UPT, UPT, UR4, -UR25, URZ ;  /* 0x8000001904048290 */ /* 0x000fe4000fffe0ff */
[----:B------:R-:W-:Y:S02]  /*58b0*/  @!UP0 UIADD3 UR13, UPT, UPT, UR13, 0x1, URZ ;  /* 0x000000010d0d8890 */ /* 0x000fe4000fffe0ff */
[----:B------:R-:W-:Y:S02]  /*58c0*/  UISETP.GE.U32.AND UP0, UPT, UR4, UR25, UPT ;  /* 0x000000190400728c */ /* 0x000fe4000bf06070 */
[----:B------:R-:W-:Y:S09]  /*58d0*/  ULOP3.LUT UR4, UR12, UR56, URZ, 0x3c, !UPT ;  /* 0x000000380c047292 */ /* 0x000ff2000f8e3cff */
[----:B------:R-:W-:Y:S02]  /*58e0*/  @UP0 UIADD3 UR13, UPT, UPT, UR13, 0x1, URZ ;  /* 0x000000010d0d0890 */ /* 0x000fe4000fffe0ff */
[----:B------:R-:W-:Y:S11]  /*58f0*/  UISETP.GE.AND UP0, UPT, UR4, URZ, UPT ;  /* 0x000000ff0400728c */ /* 0x000ff6000bf06270 */
[----:B------:R-:W-:Y:S02]  /*5900*/  @!UP0 UIADD3 UR13, UPT, UPT, -UR13, URZ, URZ ;  /* 0x000000ff0d0d8290 */ /* 0x000fe4000fffe1ff */
[----:B------:R-:W-:Y:S02]  /*5910*/  @!UP2 ULOP3.LUT UR13, URZ, UR56, URZ, 0x33, !UPT ;  /* 0x00000038ff0da292 */ /* 0x000fe4000f8e33ff */
[----:B------:R-:W-:Y:S02]  /*5920*/  UISETP.NE.AND UP2, UPT, UR29, URZ, UPT ;  /* 0x000000ff1d00728c */ /* 0x000fe4000bf45270 */
[----:B------:R-:W-:Y:S02]  /*5930*/  ULOP3.LUT UR4, UR13, UR29, URZ, 0x3c, !UPT ;  /* 0x0000001d0d047292 */ /* 0x000fe4000f8e3cff */
[----:B------:R-:W-:Y:S01]  /*5940*/  UIADD3 UR5, UPT, UPT, -UR13, URZ, URZ ;  /* 0x000000ff0d057290 */ /* 0x000fe2000fffe1ff */
[----:B------:R-:W-:Y:S01]  /*5950*/  IMAD.U32 R0, RZ, RZ, UR13 ;  /* 0x0000000dff007e24 */ /* 0x000fe2000f8e00ff */
[----:B------:R-:W-:Y:S02]  /*5960*/  UISETP.GE.AND UP0, UPT, UR4, URZ, UPT ;  /* 0x000000ff0400728c */ /* 0x000fe4000bf06270 */
[----:B------:R-:W-:Y:S02]  /*5970*/  UIADD3 UR4, UPT, UPT, -UR12, URZ, URZ ;  /* 0x000000ff0c047290 */ /* 0x000fe4000fffe1ff */
[----:B------:R-:W-:Y:S01]  /*5980*/  IABS R0, R0 ;  /* 0x0000000000007213 */ /* 0x000fe20000000000 */
[----:B------:R-:W-:Y:S02]  /*5990*/  UIMAD UR12, UR56, UR5, UR12 ;  /* 0x00000005380c72a4 */ /* 0x000fe4000f8e020c */
[----:B------:R-:W-:Y:S02]  /*59a0*/  UIMAD UR4, UR27, UR4, UR21 ;  /* 0x000000041b0472a4 */ /* 0x000fe4000f8e0215 */
[----:B------:R-:W-:Y:S02]  /*59b0*/  IMAD.HI.U32 R13, R13, R0, RZ ;  /* 0x000000000d0d7227 */ /* 0x000fe400078e00ff */
[----:B------:R-:W-:Y:S03]  /*59c0*/  USHF.L.U32 UR4, UR4, 0x7, URZ ;  /* 0x0000000704047899 */ /* 0x000fe600080006ff */
[C---:B------:R-:W-:Y:S05]  /*59d0*/  IADD3 R3, PT, PT, -R13.reuse, RZ, RZ ;  /* 0x000000ff0d037210 */ /* 0x040fea0007ffe1ff */
[C---:B------:R-:W-:Y:S05]  /*59e0*/  IMAD R0, R8.reuse, R3, R0 ;  /* 0x0000000308007224 */ /* 0x040fea00078e0200 */
[----:B------:R-:W-:Y:S11]  /*59f0*/  ISETP.GT.U32.AND P1, PT, R8, R0, PT ;  /* 0x000000000800720c */ /* 0x000ff60003f24070 */
[----:B------:R-:W-:Y:S02]  /*5a00*/  @!UPT UIADD3 URZ, UPT, UPT, URZ, URZ, URZ ;  /* 0x000000fffffff290 */ /* 0x000fe4000fffe0ff */
[----:B------:R-:W-:Y:S02]  /*5a10*/  @!P1 IMAD.IADD R0, R0, 0x1, -R8 ;  /* 0x0000000100009824 */ /* 0x000fe400078e0a08 */
[----:B------:R-:W-:Y:S01]  /*5a20*/  @!P1 VIADD R13, R13, 0x1 ;  /* 0x000000010d0d9836 */ /* 0x000fe20000000000 */
[----:B------:R-:W-:Y:S02]  /*5a30*/  ISETP.NE.U32.AND P1, PT, RZ, UR30, PT ;  /* 0x0000001eff007c0c */ /* 0x000fe4000bf25070 */
[----:B------:R-:W-:Y:S02]  /*5a40*/  ISETP.GE.U32.AND P2, PT, R0, R8, PT ;  /* 0x000000080000720c */ /* 0x000fe40003f46070 */
[----:B------:R-:W-:Y:S02]  /*5a50*/  ISETP.NE.AND.EX P1, PT, RZ, UR31, PT, P1 ;  /* 0x0000001fff007c0c */ /* 0x000fe4000bf25310 */
[----:B------:R-:W-:Y:S09]  /*5a60*/  SHF.L.U32 R8, R10, 0x1f, RZ ;  /* 0x0000001f0a087819 */ /* 0x000ff200000006ff */
[----:B------:R-:W-:Y:S04]  /*5a70*/  @P2 IADD3 R13, PT, PT, R13, 0x1, RZ ;  /* 0x000000010d0d2810 */ /* 0x000fe80007ffe0ff */
[----:B------:R-:W-:Y:S11]  /*5a80*/  R2UR UR14, R13 ;  /* 0x000000000d0e72ca */ /* 0x000ff600000e0000 */
[----:B------:R-:W-:Y:S02]  /*5a90*/  @!UPT UIADD3 URZ, UPT, UPT, URZ, URZ, URZ ;  /* 0x000000fffffff290 */ /* 0x000fe4000fffe0ff */
[----:B------:R-:W-:Y:S02]  /*5aa0*/  @!UP0 UIADD3 UR14, UPT, UPT, -UR14, URZ, URZ ;  /* 0x000000ff0e0e8290 */ /* 0x000fe4000fffe1ff */
[----:B------:R-:W-:Y:S04]  /*5ab0*/  @!UP2 ULOP3.LUT UR14, URZ, UR29, URZ, 0x33, !UPT ;  /* 0x0000001dff0ea292 */ /* 0x000fe8000f8e33ff */
[----:B------:R-:W-:Y:S04]  /*5ac0*/  UIADD3 UR6, UPT, UPT, -UR14, URZ, URZ ;  /* 0x000000ff0e067290 */ /* 0x000fe8000fffe1ff */
[----:B------:R-:W-:Y:S01]  /*5ad0*/  UIMAD UR13, UR29, UR6, UR13 ;  /* 0x000000061d0d72a4 */ /* 0x000fe2000f8e020d */
[----:B------:R-:W-:Y:S11]  /*5ae0*/  BRA.U !UP4, `(.L_x_78) ;  /* 0x000000010c387547 */ /* 0x000ff6000b800000 */
[----:B------:R-:W-:Y:S01]  /*5af0*/  UPLOP3.LUT UP1, UPT, UPT, UPT, UP6, 0x80, 0x8 ;  /* 0x000000000008789c */ /* 0x000fe20003f2f060 */
[----:B------:R-:W-:Y:S01]  /*5b00*/  HFMA2 R0, -RZ, RZ, 0, 5.9604644775390625e-08 ;  /* 0x00000001ff007431 */ /* 0x000fe200000001ff */
[----:B------:R-:W1:Y:S01]  /*5b10*/  LDCU.64 UR8, c[0x0][0x358] ;  /* 0x00006b00ff0877ac */ /* 0x000e620008000a00 */
[----:B------:R-:W-:Y:S03]  /*5b20*/  IMAD.MOV.U32 R55, RZ, RZ, 0x1 ;  /* 0x00000001ff377424 */ /* 0x000fe600078e00ff */
[----:B------:R-:W-:Y:S05]  /*5b30*/  PLOP3.LUT P2, PT, PT, PT, UP1, 0x80, 0x8 ;  /* 0x000000000008781c */ /* 0x000fea0003f4f018 */
[----:B------:R-:W2:Y:S01]  /*5b40*/  @UP1 LDCU.64 UR6, c[0x0][0x988] ;  /* 0x00013100ff0617ac */ /* 0x000ea20008000a00 */
[----:B------:R-:W-:Y:S07]  /*5b50*/  @UP1 UIMAD UR5, UR50, UR30, URZ ;  /* 0x0000001e320512a4 */ /* 0x000fee000f8e02ff */
[----:B------:R-:W-:Y:S01]  /*5b60*/  @!P2 PRMT R55, R0, 0x7610, R55 ;  /* 0x000076100037a816 */ /* 0x000fe20000000037 */
[----:B--2---:R-:W-:Y:S03]  /*5b70*/  @UP1 UIMAD.WIDE UR6, UR5, 0x4, UR6 ;  /* 0x00000004050618a5 */ /* 0x004fe6000f8e0206 */
[----:B------:R-:W2:Y:S03]  /*5b80*/  @!UP1 LDCU UR5, c[0x0][0x980] ;  /* 0x00013000ff0597ac */ /* 0x000ea60008000800 */
[----:B------:R-:W-:Y:S01]  /*5b90*/  IMAD.U32 R12, RZ, RZ, UR6 ;  /* 0x00000006ff0c7e24 */ /* 0x000fe2000f8e00ff */
[----:B------:R-:W-:Y:S05]  /*5ba0*/  MOV R13, UR7 ;  /* 0x00000007000d7c02 */ /* 0x000fea0008000f00 */
[----:B-1---5:R1:W5:Y:S02]  /*5bb0*/  @P2 LDG.E R27, desc[UR8][R12.64] ;  /* 0x000000080c1b2981 */ /* 0x022364000c1e1900 */
[----:B-12---:R-:W-:Y:S07]  /*5bc0*/  @!P2 IMAD.U32 R27, RZ, RZ, UR5 ;  /* 0x00000005ff1bae24 */ /* 0x006fee000f8e00ff */
.L_x_78:
[----:B-----5:R-:W-:Y:S01]  /*5bd0*/  @!P1 FSETP.EQ.AND P3, PT, R27, RZ, PT ;  /* 0x000000ff1b00920b */ /* 0x020fe20003f62000 */
[----:B------:R-:W-:Y:S01]  /*5be0*/  @!UPT UIADD3 URZ, UPT, UPT, URZ, URZ, URZ ;  /* 0x000000fffffff290 */ /* 0x000fe2000fffe0ff */
[----:B------:R-:W-:Y:S11]  /*5bf0*/  @!P1 BRA `(.L_x_79) ;  /* 0x0000000000149947 */ /* 0x000ff60003800000 */
[----:B------:R-:W-:Y:S02]  /*5c00*/  LOP3.LUT P1, RZ, R55, 0xff, RZ, 0xc0, !PT ;  /* 0x000000ff37ff7812 */ /* 0x000fe4000782c0ff */
[----:B------:R-:W-:Y:S04]  /*5c10*/  PLOP3.LUT P3, PT, PT, PT, UP1, 0x80, 0x8 ;  /* 0x000000000008781c */ /* 0x000fe80003f6f018 */
[----:B------:R-:W-:Y:S07]  /*5c20*/  PLOP3.LUT P3, PT, P3, PT, PT, 0x8, 0x80 ;  /* 0x000000000080781c */ /* 0x000fee0001f6e170 */
[----:B------:R-:W-:Y:S11]  /*5c30*/  @P1 FSETP.EQ.AND P3, PT, R27, RZ, PT ;  /* 0x000000ff1b00120b */ /* 0x000ff60003f62000 */
[----:B------:R-:W-:Y:S02]  /*5c40*/  @!UPT UIADD3 URZ, UPT, UPT, URZ, URZ, URZ ;  /* 0x000000fffffff290 */ /* 0x000fe4000fffe0ff */
.L_x_79:
[----:B------:R-:W1:Y:S01]  /*5c50*/  SYNCS.PHASECHK.TRANS64.TRYWAIT P1, [UR20+0x130], R8 ;  /* 0x00013008ff0075a7 */ /* 0x000e620008021114 */
[----:B------:R-:W-:Y:S04]  /*5c60*/  ELECT P2, URZ, PT ;  /* 0x0000000000ff782f */ /* 0x000fe80003840000 */
[----:B------:R-:W-:Y:S01]  /*5c70*/  PLOP3.LUT P2, PT, P3, P2, PT, 0xf2, 0x2f ;  /* 0x00000000002f781c */ /* 0x000fe20001f45e72 */
[----:B------:R-:W-:Y:S01]  /*5c80*/  @!UPT UIADD3 URZ, UPT, UPT, URZ, URZ, URZ ;  /* 0x000000fffffff290 */ /* 0x000fe2000fffe0ff */
[----:B-1----:R-:W-:Y:S11]  /*5c90*/  @!P1 BRA `(.L_x_80) ;  /* 0x0000004c001c9947 */ /* 0x002ff60003800000 */
.L_x_190:
[----:B------:R-:W-:Y:S01]  /*5ca0*/  @!P2 IADD3 R3, P1, PT, R14, 0x680, RZ ;  /* 0x000006800e03a810 */ /* 0x000fe20007f3e0ff */
[----:B------:R-:W-:Y:S01]  /*5cb0*/  VOTEU.ALL UP0, P2 ;  /* 0x0000000000ff7886 */ /* 0x000fe20001000000 */
[----:B------:R-:W-:Y:S01]  /*5cc0*/  UMOV UR22, 0x0 ;  /* 0x0000000000167882 */ /* 0x000fe20000000000 */
[----:B------:R-:W-:Y:S01]  /*5cd0*/  UMOV UR23, 0x10000000 ;  /* 0x1000000000177882 */ /* 0x000fe20000000000 */
[----:B------:R-:W-:Y:S01]  /*5ce0*/  @!P2 R2UR UR6, R3 ;  /* 0x000000000306a2ca */ /* 0x000fe200000e0000 */
[----:B-1----:R-:W-:Y:S01]  /*5cf0*/  @!P2 IMAD.X R0, RZ, RZ, R15, P1 ;  /* 0x000000ffff00a224 */ /* 0x002fe200008e060f */
[----:B------:R-:W-:Y:S01]  /*5d00*/  @!UP0 UIADD3 UR8, UPT, UPT, UR20, 0x200, URZ ;  /* 0x0000020014088890 */ /* 0x000fe2000fffe0ff */
[----:B------:R-:W-:Y:S03]  /*5d10*/  VOTEU.ALL UP0, P2 ;  /* 0x0000000000ff7886 */ /* 0x000fe60001000000 */
[----:B------:R-:W-:Y:S01]  /*5d20*/  @!P2 R2UR UR5, R0 ;  /* 0x000000000005a2ca */ /* 0x000fe200000e0000 */
[----:B------:R-:W-:Y:S01]  /*5d30*/  @!P2 IMAD.MOV.U32 R0, RZ, RZ, 0x1000 ;  /* 0x00001000ff00a424 */ /* 0x000fe200078e00ff */
[----:B------:R-:W-:Y:S01]  /*5d40*/  @!UP0 UMOV UR9, UR38 ;  /* 0x0000002600098c82 */ /* 0x000fe20008000000 */
[----:B------:R-:W-:Y:S04]  /*5d50*/  @!UP0 UMOV UR10, UR4 ;  /* 0x00000004000a8c82 */ /* 0x000fe80008000000 */
[----:B------:R-:W-:Y:S05]  /*5d60*/  IMAD.U32 R12, RZ, RZ, UR6 ;  /* 0x00000006ff0c7e24 */ /* 0x000fea000f8e00ff */
[----:B------:R-:W-:Y:S01]  /*5d70*/  @!P2 R2UR UR6, R12 ;  /* 0x000000000c06a2ca */ /* 0x000fe200000e0000 */
[----:B------:R-:W-:Y:S05]  /*5d80*/  IMAD.U32 R13, RZ, RZ, UR5 ;  /* 0x00000005ff0d7e24 */ /* 0x000fea000f8e00ff */
[----:B------:R-:W-:Y:S11]  /*5d90*/  @!P2 R2UR UR7, R13 ;  /* 0x000000000d07a2ca */ /* 0x000ff600000e0000 */
[----:B------:R-:W-:Y:S02]  /*5da0*/  @!UPT UIADD3 URZ, UPT, UPT, URZ, URZ, URZ ;  /* 0x000000fffffff290 */ /* 0x000fe4000fffe0ff */
[----:B------:R1:W-:Y:S01]  /*5db0*/  @!UP0 UTMALDG.5D [UR8], [UR6], desc[UR22] ;  /* 0x00001608060085b4 */ /* 0x0003e20008021000 */
[----:B------:R1:W-:Y:S01]  /*5dc0*/  @!P2 SYNCS.ARRIVE.TRANS64.RED.A0TR RZ, [UR20+0x110], R0 ;  /* 0x00011000ffffa9a7 */ /* 0x0003e20008300414 */
[----:B------:R-:W-:Y:S01]  /*5dd0*/  SYNCS.ARRIVE.TRANS64.RED.A1T0 RZ, [UR54], RZ ;  /* 0x000000ffffff79a7 */ /* 0x000fe20008100436 */
[----:B------:R-:W2:Y:S02]  /*5de0*/  SYNCS.PHASECHK.TRANS64.TRYWAIT P1, [UR20+0x138], R8 ;  /* 0x00013808ff0075a7 */ /* 0x000ea40008021114 */
[----:B-12---:R-:W-:Y:S05]  /*5df0*/  @!P1 BRA `(.L_x_81) ;  /* 0x0000004800dc9947 */ /* 0x006fea0003800000 */
.L_x_192:
[----:B------:R-:W-:Y:S01]  /*5e00*/  @!P2 IADD3 R3, P1, PT, R14, 0x680, RZ ;  /* 0x000006800e03a810 */ /* 0x000fe20007f3e0ff */
[----:B------:R-:W-:Y:S01]  /*5e10*/  VOTEU.ALL UP0, P2 ;  /* 0x0000000000ff7886 */ /* 0x000fe20001000000 */
[----:B------:R-:W-:Y:S01]  /*5e20*/  UMOV UR22, 0x0 ;  /* 0x0000000000167882 */ /* 0x000fe20000000000 */
[----:B------:R-:W-:Y:S01]  /*5e30*/  UMOV UR23, 0x10000000 ;  /* 0x1000000000177882 */ /* 0x000fe20000000000 */
[----:B------:R-:W-:Y:S01]  /*5e40*/  @!P2 R2UR UR6, R3 ;  /* 0x000000000306a2ca */ /* 0x000fe200000e0000 */
[----:B-1----:R-:W-:Y:S01]  /*5e50*/  @!P2 IMAD.X R0, RZ, RZ, R15, P1 ;  /* 0x000000ffff00a224 */ /* 0x002fe200008e060f */
[----:B------:R-:W-:Y:S02]  /*5e60*/  @!UP0 UIADD3 UR8, UPT, UPT, UR20, 0x1200, URZ ;  /* 0x0000120014088890 */ /* 0x000fe4000fffe0ff */
[----:B------:R-:W-:Y:S02]  /*5e70*/  @!UP0 UIADD3 UR10, UPT, UPT, UR4, 0x20, URZ ;  /* 0x00000020040a8890 */ /* 0x000fe4000fffe0ff */
[----:B------:R-:W-:Y:S01]  /*5e80*/  @!P2 R2UR UR5, R0 ;  /* 0x000000000005a2ca */ /* 0x000fe200000e0000 */
[----:B------:R-:W-:Y:S01]  /*5e90*/  VOTEU.ALL UP0, P2 ;  /* 0x0000000000ff7886 */ /* 0x000fe20001000000 */
[----:B------:R-:W-:Y:S04]  /*5ea0*/  @!P2 IMAD.MOV.U32 R0, RZ, RZ, 0x1000 ;  /* 0x00001000ff00a424 */ /* 0x000fe800078e00ff */
[----:B------:R-:W-:Y:S01]  /*5eb0*/  @!UP0 UMOV UR9, UR37 ;  /* 0x0000002500098c82 */ /* 0x000fe20008000000 */
        /* <DEDUP_REMOVED lines=10> */
.L_x_194:
        /* <DEDUP_REMOVED lines=20> */
[----:B--2---:R-:W-:Y:S01]  /*60a0*/  @P0 SHF.R.U32.HI R0, RZ, 0x10, R5 ;  /* 0x00000010ff000819 */ /* 0x004fe20000011605 */
[----:B------:R-:W2:Y:S03]  /*60b0*/  SYNCS.PHASECHK.TRANS64.TRYWAIT P1, [UR20+0x148], R8 ;  /* 0x00014808ff0075a7 */ /* 0x000ea60008021114 */
[----:B------:R-:W-:Y:S01]  /*60c0*/  @P0 R2UR UR50, R0 ;  /* 0x00000000003202ca */ /* 0x000fe200000e0000 */
[----:B------:R-:W-:Y:S03]  /*60d0*/  @!UPT UIADD3 URZ, UPT, UPT, URZ, URZ, URZ ;  /* 0x000000fffffff290 */ /* 0x000fe6000fffe0ff */
[----:B-12---:R-:W-:Y:S11]  /*60e0*/  @!P1 BRA `(.L_x_83) ;  /* 0x0000004800509947 */ /* 0x006ff60003800000 */
.L_x_196:
[----:B------:R-:W-:Y:S01]  /*60f0*/  @!P2 IADD3 R3, P0, PT, R14, 0x680, RZ ;  /* 0x000006800e03a810 */ /* 0x000fe20007f1e0ff */
[----:B------:R-:W-:Y:S01]  /*6100*/  VOTEU.ALL UP0, P2 ;  /* 0x0000000000ff7886 */ /* 0x000fe20001000000 */
[----:B------:R-:W-:Y:S01]  /*6110*/  UMOV UR6, 0x0 ;  /* 0x0000000000067882 */ /* 0x000fe20000000000 */
[----:B------:R-:W-:Y:S01]  /*6120*/  UMOV UR7, 0x10000000 ;  /* 0x1000000000077882 */ /* 0x000fe20000000000 */
[----:B------:R-:W-:Y:S01]  /*6130*/  @!P2 R2UR UR5, R3 ;  /* 0x000000000305a2ca */ /* 0x000fe200000e0000 */
[----:B-1----:R-:W-:Y:S01]  /*6140*/  @!P2 IMAD.X R0, RZ, RZ, R15, P0 ;  /* 0x000000ffff00a224 */ /* 0x002fe200000e060f */
[----:B------:R-:W-:Y:S01]  /*6150*/  @!UP0 UIADD3 UR10, UPT, UPT, UR4, 0x60, URZ ;  /* 0x00000060040a8890 */ /* 0x000fe2000fffe0ff */
[----:B------:R-:W-:Y:S01]  /*6160*/  LOP3.LUT P0, RZ, R6, 0x1, RZ, 0xc0, !PT ;  /* 0x0000000106ff7812 */ /* 0x000fe2000780c0ff */
[----:B------:R-:W-:Y:S01]  /*6170*/  @!UP0 UIADD3 UR8, UPT, UPT, UR20, 0x3200, URZ ;  /* 0x0000320014088890 */ /* 0x000fe2000fffe0ff */
[----:B------:R-:W-:Y:S01]  /*6180*/  LOP3.LUT R10, R10, 0x1, RZ, 0x3c, !PT ;  /* 0x000000010a0a7812 */ /* 0x000fe200078e3cff */
[----:B------:R-:W-:Y:S01]  /*6190*/  @!UP0 UIADD3 UR9, UPT, UPT, UR20, 0x128, URZ ;  /* 0x0000012814098890 */ /* 0x000fe2000fffe0ff */
[----:B------:R-:W-:Y:S01]  /*61a0*/  @!P2 R2UR UR4, R0 ;  /* 0x000000000004a2ca */ /* 0x000fe200000e0000 */
[----:B------:R-:W-:Y:S01]  /*61b0*/  VOTEU.ALL UP0, P2 ;  /* 0x0000000000ff7886 */ /* 0x000fe20001000000 */
[----:B------:R-:W-:Y:S01]  /*61c0*/  UIADD3 UR21, UPT, UPT, UR15, UR47, URZ ;  /* 0x0000002f0f157290 */ /* 0x000fe2000fffe0ff */
[----:B------:R-:W-:Y:S01]  /*61d0*/  LOP3.LUT R9, R9, 0x1, RZ, 0x3c, !PT ;  /* 0x0000000109097812 */ /* 0x000fe200078e3cff */
[----:B------:R-:W-:Y:S02]  /*61e0*/  UIADD3 UR28, UPT, UPT, UR16, UR46, URZ ;  /* 0x0000002e101c7290 */ /* 0x000fe4000fffe0ff */
[----:B------:R-:W-:Y:S01]  /*61f0*/  IMAD.U32 R12, RZ, RZ, UR5 ;  /* 0x00000005ff0c7e24 */ /* 0x000fe2000f8e00ff */
[----:B------:R-:W-:Y:S06]  /*6200*/  UPLOP3.LUT UP2, UPT, UPT, UPT, UPT, 0x80, 0x8 ;  /* 0x000000000008789c */ /* 0x000fec0003f4f070 */
[----:B------:R-:W-:Y:S01]  /*6210*/  IMAD.U32 R13, RZ, RZ, UR4 ;  /* 0x00000004ff0d7e24 */ /* 0x000fe2000f8e00ff */
[----:B------:R-:W-:Y:S04]  /*6220*/  @!P2 R2UR UR4, R12 ;  /* 0x000000000c04a2ca */ /* 0x000fe800000e0000 */
[----:B------:R-:W-:Y:S11]  /*6230*/  @!P2 R2UR UR5, R13 ;  /* 0x000000000d05a2ca */ /* 0x000ff600000e0000 */
[----:B------:R-:W-:Y:S02]  /*6240*/  @!UPT UIADD3 URZ, UPT, UPT, URZ, URZ, URZ ;  /* 0x000000fffffff290 */ /* 0x000fe4000fffe0ff */
[----:B------:R1:W-:Y:S01]  /*6250*/  @!UP0 UTMALDG.5D [UR8], [UR4], desc[UR6] ;  /* 0x00000608040085b4 */ /* 0x0003e20008021000 */
[----:B------:R1:W-:Y:S01]  /*6260*/  @!P2 SYNCS.ARRIVE.TRANS64.RED.A0TR RZ, [UR20+0x128], R2 ;  /* 0x00012802ffffa9a7 */ /* 0x0003e20008300414 */
[----:B------:R-:W-:Y:S01]  /*6270*/  SYNCS.ARRIVE.TRANS64.RED.A1T0 RZ, [UR51], RZ ;  /* 0x000000ffffff79a7 */ /* 0x000fe20008100433 */
[----:B------:R-:W-:Y:S05]  /*6280*/  @P0 BRA `(.L_x_84) ;  /* 0xffffffec007c0947 */ /* 0x000fea000383ffff */
[----:B-1----:R-:W-:-:S04]  /*6290*/  SHF.L.U32 R2, R10, 0x1f, RZ ;  /* 0x0000001f0a027819 */ /* 0x002fc800000006ff */
[----:B------:R-:W1:Y:S02]  /*62a0*/  SYNCS.PHASECHK.TRANS64.TRYWAIT P0, [UR20+0x130], R2 ;  /* 0x00013002ff0075a7 */ /* 0x000e640008001114 */
[----:B-1----:R-:W-:Y:S05]  /*62b0*/  @!P0 BRA `(.L_x_85) ;  /* 0x0000004400f48947 */ /* 0x002fea0003800000 */
.L_x_198:
[----:B------:R-:W2:Y:S02]  /*62c0*/  SYNCS.PHASECHK.TRANS64.TRYWAIT P0, [UR20+0x138], R2 ;  /* 0x00013802ff0075a7 */ /* 0x000ea40008001114 */
[----:B--2---:R-:W-:Y:S05]  /*62d0*/  @!P0 BRA `(.L_x_86) ;  /* 0x0000004800048947 */ /* 0x004fea0003800000 */
.L_x_200:
[----:B------:R-:W2:Y:S02]  /*62e0*/  SYNCS.PHASECHK.TRANS64.TRYWAIT P0, [UR20+0x140], R2 ;  /* 0x00014002ff0075a7 */ /* 0x000ea40008001114 */
[----:B--2---:R-:W-:Y:S05]  /*62f0*/  @!P0 BRA `(.L_x_87) ;  /* 0x0000004800148947 */ /* 0x004fea0003800000 */
.L_x_202:
[----:B-1----:R-:W-:-:S07]  /*6300*/  MOV R0, UR20 ;  /* 0x0000001400007c02 */ /* 0x002fce0008000f00 */
.L_x_88:
[----:B-1----:R-:W-:-:S04]  /*6310*/  SHF.L.U32 R2, R10, 0x1f, RZ ;  /* 0x0000001f0a027819 */ /* 0x002fc800000006ff */
[----:B------:R1:W2:Y:S03]  /*6320*/  SYNCS.PHASECHK.TRANS64.TRYWAIT P0, [R0+URZ+0x148], R2 ;  /* 0x00014802000075a7 */ /* 0x0002a600080011ff */
[----:B--2---:R-:W-:Y:S05]  /*6330*/  @!P0 NANOSLEEP.SYNCS 0x989680 ;  /* 0x009896800000895d */ /* 0x004fea0003900000 */
[----:B------:R-:W2:Y:S02]  /*6340*/  @!P0 SYNCS.PHASECHK.TRANS64 P0, [R0+URZ+0x148], R2 ;  /* 0x00014802000085a7 */ /* 0x000ea400080010ff */
[----:B--2---:R-:W-:Y:S05]  /*6350*/  @P0 EXIT ;  /* 0x000000000000094d */ /* 0x004fea0003800000 */
[----:B------:R-:W-:Y:S05]  /*6360*/  BRA `(.L_x_88) ;  /* 0xfffffffc00e87947 */ /* 0x000fea000383ffff */
.L_x_73:
[----:B------:R-:W-:-:S06]  /*6370*/  UISETP.GE.AND UP0, UPT, UR18, 0x4, UPT ;  /* 0x000000041200788c */ /* 0x000fcc000bf06270 */
[----:B------:R-:W-:-:S13]  /*6380*/  PLOP3.LUT P0, PT, PT, PT, UP0, 0x80, 0x8 ;  /* 0x000000000008781c */ /* 0x000fda0003f0f008 */
[----:B-1----:R-:W-:Y:S05]  /*6390*/  @!P0 EXIT ;  /* 0x000000000000894d */ /* 0x002fea0003800000 */
[----:B------:R-:W1:Y:S08]  /*63a0*/  S2UR UR4, SR_CgaCtaId ;  /* 0x00000000000479c3 */ /* 0x000e700000008800 */
[----:B------:R-:W-:Y:S01]  /*63b0*/  BAR.SYNC.DEFER_BLOCKING 0x6, 0xa0 ;  /* 0x0182800000007b1d */ /* 0x000fe20000010000 */
[C---:B------:R-:W-:Y:S01]  /*63c0*/  IMAD.SHL.U32 R4, R54.reuse, 0x20, RZ ;  /* 0x0000002036047824 */ /* 0x040fe200078e00ff */
[----:B------:R-:W-:Y:S01]  /*63d0*/  SHF.R.U32.HI R3, RZ, 0x1, R54 ;  /* 0x00000001ff037819 */ /* 0x000fe20000011636 */
[C---:B------:R-:W-:Y:S01]  /*63e0*/  IMAD.SHL.U32 R53, R54.reuse, 0x10, RZ ;  /* 0x0000001036357824 */ /* 0x040fe200078e00ff */
[----:B------:R-:W-:Y:S01]  /*63f0*/  USHF.R.S32.HI UR53, URZ, 0x1f, UR5 ;  /* 0x0000001fff357899 */ /* 0x000fe20008011405 */
[----:B------:R-:W-:Y:S01]  /*6400*/  IMAD.U32 R23, R54, 0x10000, RZ ;  /* 0x0001000036177824 */ /* 0x000fe200078e00ff */
[----:B------:R-:W-:Y:S01]  /*6410*/  UMOV UR49, 0x400 ;  /* 0x0000040000317882 */ /* 0x000fe20000000000 */
[----:B------:R-:W-:Y:S01]  /*6420*/  LOP3.LUT R0, R4, 0xc0, RZ, 0xc0, !PT ;  /* 0x000000c004007812 */ /* 0x000fe200078ec0ff */
[----:B------:R-:W2:Y:S01]  /*6430*/  LDC.64 R42, c[0x0][0x9b0] ;  /* 0x00026c00ff2a7b82 */ /* 0x000ea20000000a00 */
[----:B------:R-:W3:Y:S01]  /*6440*/  LDCU.64 UR6, c[0x0][0x990] ;  /* 0x00013200ff0677ac */ /* 0x000ee20008000a00 */
[----:B------:R-:W-:Y:S01]  /*6450*/  LOP3.LUT R53, R53, 0x600, RZ, 0xc0, !PT ;  /* 0x0000060035357812 */ /* 0x000fe200078ec0ff */
[----:B------:R-:W-:Y:S01]  /*6460*/  IMAD.MOV.U32 R61, RZ, RZ, 0x20 ;  /* 0x00000020ff3d7424 */ /* 0x000fe200078e00ff */
[----:B------:R-:W-:Y:S01]  /*6470*/  LOP3.LUT R3, R0, 0x8, R3, 0xf8, !PT ;  /* 0x0000000800037812 */ /* 0x000fe200078ef803 */
[C---:B------:R-:W-:Y:S01]  /*6480*/  IMAD.SHL.U32 R0, R54.reuse, 0x4, RZ ;  /* 0x0000000436007824 */ /* 0x040fe200078e00ff */
[----:B------:R-:W-:Y:S01]  /*6490*/  LOP3.LUT R53, R53, 0x20, R4, 0xf8, !PT ;  /* 0x0000002035357812 */ /* 0x000fe200078ef804 */
[----:B------:R-:W-:Y:S01]  /*64a0*/  ULEA.HI UR53, UR53, UR5, URZ, 0x7 ;  /* 0x0000000535357291 */ /* 0x000fe2000f8f38ff */
[----:B------:R-:W4:Y:S01]  /*64b0*/  LDC.64 R40, c[0x0][0x9a8] ;  /* 0x00026a00ff287b82 */ /* 0x000f220000000a00 */
[----:B------:R-:W-:Y:S01]  /*64c0*/  LOP3.LUT P0, RZ, R54, 0x4, RZ, 0xc0, !PT ;  /* 0x0000000436ff7812 */ /* 0x000fe2000780c0ff */
[----:B------:R-:W-:Y:S01]  /*64d0*/  IMAD.MOV.U32 R52, RZ, RZ, 0x1 ;  /* 0x00000001ff347424 */ /* 0x000fe200078e00ff */
[----:B------:R-:W-:Y:S01]  /*64e0*/  LOP3.LUT R0, R3, 0x18, R0, 0x78, !PT ;  /* 0x0000001803007812 */ /* 0x000fe200078e7800 */
[----:B------:R-:W-:Y:S01]  /*64f0*/  IMAD.MOV.U32 R22, RZ, RZ, RZ ;  /* 0x000000ffff167224 */ /* 0x000fe200078e00ff */
[----:B------:R-:W-:-:S02]  /*6500*/  LOP3.LUT R53, R53, 0x100, R4, 0xf8, !PT ;  /* 0x0000010035357812 */ /* 0x000fc400078ef804 */
[----:B------:R-:W-:Y:S01]  /*6510*/  CS2R R50, SRZ ;  /* 0x0000000000327805 */ /* 0x000fe2000001ff00 */
[----:B-1----:R-:W-:Y:S01]  /*6520*/  ULEA UR49, UR4, UR49, 0x18 ;  /* 0x0000003104317291 */ /* 0x002fe2000f8ec0ff */
[----:B------:R-:W-:Y:S01]  /*6530*/  LOP3.LUT R54, R54, 0x60, RZ, 0xc0, !PT ;  /* 0x0000006036367812 */ /* 0x000fe200078ec0ff */
[----:B------:R-:W1:Y:S01]  /*6540*/  LDCU UR62, c[0x0][0x370] ;  /* 0x00006e00ff3e77ac */ /* 0x000e620008000800 */
[----:B------:R-:W-:Y:S01]  /*6550*/  LOP3.LUT R53, R53, R0, RZ, 0xfc, !PT ;  /* 0x0000000035357212 */ /* 0x000fe200078efcff */
[----:B---3--:R-:W-:Y:S01]  /*6560*/  IMAD.U32 R58, RZ, RZ, UR6 ;  /* 0x00000006ff3a7e24 */ /* 0x008fe2000f8e00ff */
[----:B------:R-:W-:Y:S01]  /*6570*/  LOP3.LUT R23, R23, 0x600000, RZ, 0xc0, !PT ;  /* 0x0060000017177812 */ /* 0x000fe200078ec0ff */
[----:B------:R-:W-:Y:S01]  /*6580*/  UIADD3 UR4, UPT, UPT, UR49, 0x200, URZ ;  /* 0x0000020031047890 */ /* 0x000fe2000fffe0ff */
[----:B------:R-:W-:Y:S01]  /*6590*/  IMAD.U32 R57, RZ, RZ, UR7 ;  /* 0x00000007ff397e24 */ /* 0x000fe2000f8e00ff */
[----:B------:R-:W-:Y:S01]  /*65a0*/  SEL R61, R61, 0xffffffe0, !P0 ;  /* 0xffffffe03d3d7807 */ /* 0x000fe20004000000 */
[----:B------:R-:W3:Y:S01]  /*65b0*/  LDS R2, [UR49+0x1b0] ;  /* 0x0001b031ff027984 */ /* 0x000ee20008000800 */
[----:B------:R-:W1:Y:S02]  /*65c0*/  LDCU UR48, c[0x0][0xc0c] ;  /* 0x00018180ff3077ac */ /* 0x000e640008000800 */
[----:B------:R-:W-:Y:S01]  /*65d0*/  IMAD.U32 R60, RZ, RZ, UR4 ;  /* 0x00000004ff3c7e24 */ /* 0x000fe2000f8e00ff */
[----:B------:R-:W1:Y:S01]  /*65e0*/  LDCU UR38, c[0x0][0xc30] ;  /* 0x00018600ff2677ac */ /* 0x000e620008000800 */
[----:B------:R-:W1:Y:S01]  /*65f0*/  LDCU.64 UR60, c[0x0][0x988] ;  /* 0x00013100ff3c77ac */ /* 0x000e620008000a00 */
[----:B------:R-:W1:Y:S01]  /*6600*/  LDCU.64 UR46, c[0x0][0xc28] ;  /* 0x00018500ff2e77ac */ /* 0x000e620008000a00 */
[----:B------:R-:W1:Y:S01]  /*6610*/  LDCU.128 UR56, c[0x0][0xc10] ;  /* 0x00018200ff3877ac */ /* 0x000e620008000c00 */
[----:B------:R-:W1:Y:S01]  /*6620*/  LDCU UR55, c[0x0][0x374] ;  /* 0x00006e80ff3777ac */ /* 0x000e620008000800 */
[----:B------:R-:W-:Y:S01]  /*6630*/  USHF.R.S32.HI UR53, URZ, 0x7, UR53 ;  /* 0x00000007ff357899 */ /* 0x000fe20008011435 */
[----:B------:R-:W-:Y:S01]  /*6640*/  UMOV UR54, URZ ;  /* 0x000000ff00367c82 */ /* 0x000fe20008000000 */
[----:B------:R-:W-:Y:S01]  /*6650*/  UMOV UR51, URZ ;  /* 0x000000ff00337c82 */ /* 0x000fe20008000000 */
[C---:B---3--:R-:W-:Y:S01]  /*6660*/  VIADD R3, R2.reuse, 0x80 ;  /* 0x0000008002037836 */ /* 0x048fe20000000000 */
[----:B------:R-:W-:-:S04]  /*6670*/  LOP3.LUT R2, R2, 0xffff, RZ, 0xc0, !PT ;  /* 0x0000ffff02027812 */ /* 0x000fc800078ec0ff */
[----:B------:R-:W-:-:S05]  /*6680*/  LOP3.LUT R3, R3, 0xffff, RZ, 0xc0, !PT ;  /* 0x0000ffff03037812 */ /* 0x000fca00078ec0ff */
[----:B-12-4-:R3:W-:Y:S02]  /*6690*/  STL.64 [R1], R2 ;  /* 0x0000000201007387 */ /* 0x0167e40000100a00 */
.L_x_132:
[----:B---3--:R-:W-:Y:S04]  /*66a0*/  SHF.L.U32 R2, R50, 0x1f, RZ ;  /* 0x0000001f32027819 */ /* 0x008fe800000006ff */
[----:B-1----:R-:W1:Y:S02]  /*66b0*/  SYNCS.PHASECHK.TRANS64.TRYWAIT P0, [UR49+0x160], R2 ;  /* 0x00016002ff0075a7 */ /* 0x002e640008001131 */
[----:B-1----:R-:W-:Y:S05]  /*66c0*/  @!P0 BRA `(.L_x_89) ;  /* 0x0000004400388947 */ /* 0x002fea0003800000 */
.L_x_204:
[----:B------:R-:W2:Y:S01]  /*66d0*/  LDS.128 R44, [UR49+0x1a0] ;  /* 0x0001a031ff2c7984 */ /* 0x000ea20008000c00 */
[----:B------:R-:W-:Y:S02]  /*66e0*/  UIADD3 UR4, UPT, UPT, UR49, 0x168, URZ ;  /* 0x0000016831047890 */ /* 0x000fe4000fffe0ff */
[----:B------:R-:W-:Y:S02]  /*66f0*/  UISETP.GE.AND UP1, UPT, UR39, 0x1, UPT ;  /* 0x000000012700788c */ /* 0x000fe4000bf26270 */
[----:B------:R-:W-:Y:S01]  /*6700*/  UPRMT UR4, URZ, 0x654, UR4 ;  /* 0x00000654ff047896 */ /* 0x000fe20008000004 */
        /* <DEDUP_REMOVED lines=15> */
[----:B------:R-:W-:Y:S01]  /*6800*/  @P0 R2UR UR5, R0 ;  /* 0x00000000000502ca */ /* 0x000fe200000e0000 */
[----:B------:R-:W-:Y:S05]  /*6810*/  IMAD.U32 R0, RZ, RZ, UR53 ;  /* 0x00000035ff007e24 */ /* 0x000fea000f8e00ff */
[----:B------:R-:W-:Y:S05]  /*6820*/  IABS R2, R0 ;  /* 0x0000000000027213 */ /* 0x000fea0000000000 */
[----:B------:R-:W-:Y:S02]  /*6830*/  @UP0 UMOV UR37, UR6 ;  /* 0x0000000600250c82 */ /* 0x000fe40008000000 */
[----:B------:R-:W-:Y:S01]  /*6840*/  @UP0 UMOV UR36, UR5 ;  /* 0x0000000500240c82 */ /* 0x000fe20008000000 */
[----:B------:R-:W-:Y:S05]  /*6850*/  BRA.U !UP1, `(.L_x_90) ;  /* 0x0000000109cc7547 */ /* 0x000fea000b800000 */
[----:B------:R-:W1:Y:S01]  /*6860*/  LDCU UR9, c[0x0][0xc20] ;  /* 0x00018400ff0977ac */ /* 0x000e620008000800 */
[----:B------:R-:W-:Y:S02]  /*6870*/  UIMAD.WIDE.U32 UR4, UR55, UR59, URZ ;  /* 0x0000003b370472a5 */ /* 0x000fe4000f8e00ff */
[----:B------:R-:W-:Y:S02]  /*6880*/  UIMAD.WIDE.U32 UR6, UR62, UR56, URZ ;  /* 0x000000383e0672a5 */ /* 0x000fe4000f8e00ff */
[----:B------:R-:W-:Y:S02]  /*6890*/  UIMAD.WIDE.U32 UR10, UR36, UR59, URZ ;  /* 0x0000003b240a72a5 */ /* 0x000fe4000f8e00ff */
[----:B------:R-:W-:Y:S02]  /*68a0*/  UISETP.NE.AND UP0, UPT, UR58, 0x1, UPT ;  /* 0x000000013a00788c */ /* 0x000fe4000bf05270 */
[----:B------:R-:W-:Y:S02]  /*68b0*/  UISETP.NE.AND UP1, UPT, UR48, 0x1, UPT ;  /* 0x000000013000788c */ /* 0x000fe4000bf25270 */
[----:B------:R-:W-:Y:S02]  /*68c0*/  UISETP.NE.AND UP2, UPT, UR39, 0x1, UPT ;  /* 0x000000012700788c */ /* 0x000fe4000bf45270 */
[----:B------:R-:W-:Y:S01]  /*68d0*/  UIMAD.WIDE.U32 UR12, UR37, UR56, URZ ;  /* 0x00000038250c72a5 */ /* 0x000fe2000f8e00ff */
[----:B------:R-:W-:Y:S01]  /*68e0*/  UMOV UR4, UR5 ;  /* 0x0000000500047c82 */ /* 0x000fe20008000000 */
[----:B------:R-:W-:Y:S01]  /*68f0*/  UMOV UR6, UR11 ;  /* 0x0000000b00067c82 */ /* 0x000fe20008000000 */
[----:B-1----:R-:W-:Y:S03]  /*6900*/  USHF.R.U32.HI UR8, URZ, UR9, UR4 ;  /* 0x00000009ff087299 */ /* 0x002fe60008011604 */
[----:B------:R-:W-:Y:S02]  /*6910*/  UMOV UR4, UR7 ;  /* 0x0000000700047c82 */ /* 0x000fe40008000000 */
[----:B------:R-:W-:Y:S02]  /*6920*/  USHF.R.U32.HI UR5, URZ, UR57, UR4 ;  /* 0x00000039ff057299 */ /* 0x000fe40008011604 */
[----:B------:R-:W-:Y:S02]  /*6930*/  USEL UR4, UR55, UR8, !UP0 ;  /* 0x0000000837047287 */ /* 0x000fe4000c000000 */
[----:B------:R-:W-:Y:S02]  /*6940*/  USHF.R.U32.HI UR8, URZ, UR9, UR6 ;  /* 0x00000009ff087299 */ /* 0x000fe40008011606 */
[----:B------:R-:W-:Y:S02]  /*6950*/  UIMAD.WIDE.U32 UR6, UR4, UR46, URZ ;  /* 0x0000002e040672a5 */ /* 0x000fe4000f8e00ff */
[----:B------:R-:W-:Y:S02]  /*6960*/  USEL UR9, UR62, UR5, !UP1 ;  /* 0x000000053e097287 */ /* 0x000fe4000c800000 */
[----:B------:R-:W-:Y:S02]  /*6970*/  USEL UR8, UR36, UR8, !UP0 ;  /* 0x0000000824087287 */ /* 0x000fe4000c000000 */
[----:B------:R-:W-:Y:S01]  /*6980*/  UIMAD.WIDE.U32 UR10, UR9, UR46, URZ ;  /* 0x0000002e090a72a5 */ /* 0x000fe2000f8e00ff */
[----:B------:R-:W-:Y:S01]  /*6990*/  UMOV UR6, UR7 ;  /* 0x0000000700067c82 */ /* 0x000fe20008000000 */
[----:B------:R-:W-:Y:S01]  /*69a0*/  UMOV UR5, UR13 ;  /* 0x0000000d00057c82 */ /* 0x000fe20008000000 */
[----:B------:R-:W-:Y:S02]  /*69b0*/  @UP2 USHF.R.U32.HI UR4, URZ, UR47, UR6 ;  /* 0x0000002fff042299 */ /* 0x000fe40008011606 */
[----:B------:R-:W-:Y:S02]  /*69c0*/  USHF.R.U32.HI UR5, URZ, UR57, UR5 ;  /* 0x00000039ff057299 */ /* 0x000fe40008011605 */
[----:B------:R-:W-:Y:S02]  /*69d0*/  UIMAD UR4, UR39, UR4, URZ ;  /* 0x00000004270472a4 */ /* 0x000fe4000f8e02ff */
[----:B------:R-:W-:Y:S02]  /*69e0*/  USEL UR5, UR37, UR5, !UP1 ;  /* 0x0000000525057287 */ /* 0x000fe4000c800000 */
[----:B------:R-:W-:Y:S01]  /*69f0*/  UISETP.GE.AND UP0, UPT, UR8, UR4, UPT ;  /* 0x000000040800728c */ /* 0x000fe2000bf06270 */
[----:B------:R-:W-:Y:S01]  /*6a00*/  UMOV UR6, UR11 ;  /* 0x0000000b00067c82 */ /* 0x000fe20008000000 */
[----:B------:R-:W-:Y:S02]  /*6a10*/  UIMAD.WIDE.U32 UR10, UR8, UR46, URZ ;  /* 0x0000002e080a72a5 */ /* 0x000fe4000f8e00ff */
[----:B------:R-:W-:Y:S04]  /*6a20*/  @UP2 USHF.R.U32.HI UR9, URZ, UR47, UR6 ;  /* 0x0000002fff092299 */ /* 0x000fe80008011606 */
[----:B------:R-:W-:Y:S01]  /*6a30*/  UIMAD UR6, UR39, UR9, URZ ;  /* 0x00000009270672a4 */ /* 0x000fe2000f8e02ff */
[----:B------:R-:W-:Y:S03]  /*6a40*/  UMOV UR4, UR11 ;  /* 0x0000000b00047c82 */ /* 0x000fe60008000000 */
[----:B------:R-:W-:Y:S02]  /*6a50*/  UISETP.GE.OR UP0, UPT, UR5, UR6, UP0 ;  /* 0x000000060500728c */ /* 0x000fe40008706670 */
[----:B------:R-:W-:Y:S02]  /*6a60*/  USHF.R.U32.HI UR4, URZ, UR47, UR4 ;  /* 0x0000002fff047299 */ /* 0x000fe40008011604 */
[----:B------:R-:W-:Y:S02]  /*6a70*/  UIMAD.WIDE.U32 UR6, UR5, UR46, URZ ;  /* 0x0000002e050672a5 */ /* 0x000fe4000f8e00ff */
[----:B------:R-:W-:Y:S02]  /*6a80*/  USEL UR11, UR8, UR4, !UP2 ;  /* 0x00000004080b7287 */ /* 0x000fe4000d000000 */
[----:B------:R-:W-:Y:S02]  /*6a90*/  UIADD3 UR6, UPT, UPT, -UR5, URZ, URZ ;  /* 0x000000ff05067290 */ /* 0x000fe4000fffe1ff */
[----:B------:R-:W-:Y:S02]  /*6aa0*/  UIADD3 UR10, UPT, UPT, -UR11, URZ, URZ ;  /* 0x000000ff0b0a7290 */ /* 0x000fe4000fffe1ff */
[----:B------:R-:W-:Y:S02]  /*6ab0*/  UIMAD UR6, UR48, UR6, UR37 ;  /* 0x00000006300672a4 */ /* 0x000fe4000f8e0225 */
[----:B------:R-:W-:Y:S01]  /*6ac0*/  UIMAD UR10, UR39, UR10, UR8 ;  /* 0x0000000a270a72a4 */ /* 0x000fe2000f8e0208 */
[----:B------:R-:W-:Y:S01]  /*6ad0*/  @!UP0 UMOV UR4, UR7 ;  /* 0x0000000700048c82 */ /* 0x000fe20008000000 */
[----:B------:R-:W-:Y:S02]  /*6ae0*/  UIADD3 UR7, UPT, UPT, -UR8, URZ, URZ ;  /* 0x000000ff08077290 */ /* 0x000fe4000fffe1ff */
[----:B------:R-:W-:Y:S04]  /*6af0*/  @!UP0 USHF.R.U32.HI UR4, URZ, UR47, UR4 ;  /* 0x0000002fff048299 */ /* 0x000fe80008011604 */
[----:B------:R-:W-:Y:S04]  /*6b00*/  @!UP0 USEL UR4, UR5, UR4, !UP2 ;  /* 0x0000000405048287 */ /* 0x000fe8000d000000 */
[----:B------:R-:W-:Y:S02]  /*6b10*/  @!UP0 UIMAD UR9, UR9, UR10, UR4 ;  /* 0x0000000a090982a4 */ /* 0x000fe4000f8e0204 */
[----:B------:R-:W-:Y:S02]  /*6b20*/  @!UP0 UIADD3 UR10, UPT, UPT, UR11, -UR4, URZ ;  /* 0x800000040b0a8290 */ /* 0x000fe4000fffe0ff */
[----:B------:R-:W-:Y:S02]  /*6b30*/  UIMAD UR4, UR58, UR7, UR36 ;  /* 0x000000073a0472a4 */ /* 0x000fe4000f8e0224 */
[----:B------:R-:W-:Y:S03]  /*6b40*/  @!UP0 UIMAD UR8, UR10, UR39, UR5 ;  /* 0x000000270a0882a4 */ /* 0x000fe6000f8e0205 */
[----:B------:R-:W-:Y:S02]  /*6b50*/  @!UP0 UMOV UR5, UR9 ;  /* 0x0000000900058c82 */ /* 0x000fe40008000000 */
[----:B------:R-:W-:Y:S02]  /*6b60*/  UIMAD UR37, UR5, UR48, UR6 ;  /* 0x00000030052572a4 */ /* 0x000fe4000f8e0206 */
[----:B------:R-:W-:Y:S11]  /*6b70*/  UIMAD UR36, UR8, UR58, UR4 ;  /* 0x0000003a082472a4 */ /* 0x000ff6000f8e0204 */
[----:B------:R-:W-:Y:S01]  /*6b80*/  @!UPT UIADD3 URZ, UPT, UPT, URZ, URZ, URZ ;  /* 0x000000fffffff290 */ /* 0x000fe2000fffe0ff */
.L_x_90:
[----:B------:R-:W1:Y:S01]  /*6b90*/  LDCU UR16, c[0x0][0x388] ;  /* 0x00007100ff1077ac */ /* 0x000e620008000800 */
[----:B------:R-:W-:Y:S01]  /*6ba0*/  R2UR UR6, R2 ;  /* 0x00000000020672ca */ /* 0x000fe200000e0000 */
[----:B------:R-:W-:Y:S01]  /*6bb0*/  IMAD R2, R22, 0x4, R1 ;  /* 0x0000000416027824 */ /* 0x000fe200078e0201 */
[----:B------:R-:W-:Y:S01]  /*6bc0*/  IABS R0, R0 ;  /* 0x0000000000007213 */ /* 0x000fe20000000000 */
[----:B------:R-:W2:Y:S01]  /*6bd0*/  LDCU UR11, c[0x0][0x38c] ;  /* 0x00007180ff0b77ac */ /* 0x000ea20008000800 */
[----:B------:R-:W-:Y:S01]  /*6be0*/  BSSY.RECONVERGENT B6, `(.L_x_91) ;  /* 0x0000093000067945 */ /* 0x000fe20003800200 */
[----:B------:R-:W-:Y:S02]  /*6bf0*/  USHF.L.U32 UR42, UR28, 0x6, URZ ;  /* 0x000000061c2a7899 */ /* 0x000fe400080006ff */
[----:B------:R-:W5:Y:S01]  /*6c00*/  LDL R2, [R2] ;  /* 0x0000000002027983 */ /* 0x000f620000100800 */
[----:B------:R-:W-:Y:S05]  /*6c10*/  IMAD.MOV R0, RZ, RZ, -R0 ;  /* 0x000000ffff007224 */ /* 0x000fea00078e0a00 */
[----:B------:R-:W3:Y:S10]  /*6c20*/  I2F.RP R3, UR6 ;  /* 0x0000000600037d06 */ /* 0x000ef40008209400 */
[----:B---3--:R-:W3:Y:S01]  /*6c30*/  MUFU.RCP R3, R3 ;  /* 0x0000000300037308 */ /* 0x008ee20000001000 */
[----:B-1----:R-:W-:Y:S02]  /*6c40*/  IMAD.U32 R4, RZ, RZ, UR16 ;  /* 0x00000010ff047e24 */ /* 0x002fe4000f8e00ff */
[----:B---3--:R-:W-:Y:S07]  /*6c50*/  VIADD R3, R3, 0xffffffe ;  /* 0x0ffffffe03037836 */ /* 0x008fee0000000000 */
[----:B------:R-:W1:Y:S02]  /*6c60*/  F2I.FTZ.U32.TRUNC.NTZ R3, R3 ;  /* 0x0000000300037305 */ /* 0x000e64000021f000 */
[----:B-1----:R-:W-:Y:S02]  /*6c70*/  R2UR UR5, R3 ;  /* 0x00000000030572ca */ /* 0x002fe400000e0000 */
[----:B------:R-:W-:Y:S01]  /*6c80*/  IABS R3, R4 ;  /* 0x0000000400037213 */ /* 0x000fe20000000000 */
[----:B------:R-:W-:Y:S03]  /*6c90*/  IMAD.U32 R4, RZ, RZ, UR21 ;  /* 0x00000015ff047e24 */ /* 0x000fe6000f8e00ff */
[----:B------:R-:W-:Y:S02]  /*6ca0*/  R2UR UR7, R3 ;  /* 0x00000000030772ca */ /* 0x000fe400000e0000 */
[----:B------:R-:W-:Y:S04]  /*6cb0*/  IABS R4, R4 ;  /* 0x0000000400047213 */ /* 0x000fe80000000000 */
[----:B------:R-:W-:Y:S01]  /*6cc0*/  R2UR UR9, R4 ;  /* 0x00000000040972ca */ /* 0x000fe200000e0000 */
[----:B------:R-:W-:Y:S01]  /*6cd0*/  UIADD3 UR4, UPT, UPT, URZ, -UR5, URZ ;  /* 0x80000005ff047290 */ /* 0x000fe2000fffe0ff */
[----:B--2---:R-:W-:Y:S03]  /*6ce0*/  IMAD.U32 R4, RZ, RZ, UR11 ;  /* 0x0000000bff047e24 */ /* 0x004fe6000f8e00ff */
[----:B------:R-:W-:Y:S02]  /*6cf0*/  UIMAD UR8, UR4, UR6, URZ ;  /* 0x00000006040872a4 */ /* 0x000fe4000f8e02ff */
[----:B------:R-:W1:Y:S01]  /*6d00*/  I2F.RP R3, UR7 ;  /* 0x0000000700037d06 */ /* 0x000e620008209400 */
[----:B------:R-:W-:Y:S01]  /*6d10*/  UMOV UR4, URZ ;  /* 0x000000ff00047c82 */ /* 0x000fe20008000000 */
[----:B------:R-:W-:Y:S01]  /*6d20*/  IABS R4, R4 ;  /* 0x0000000400047213 */ /* 0x000fe20000000000 */
[----:B------:R-:W-:Y:S02]  /*6d30*/  UIMAD.WIDE.U32 UR4, UR5, UR8, UR4 ;  /* 0x00000008050472a5 */ /* 0x000fe4000f8e0004 */
[----:B------:R-:W-:Y:S05]  /*6d40*/  R2UR UR8, R0 ;  /* 0x00000000000872ca */ /* 0x000fea00000e0000 */
[----:B------:R-:W2:Y:S01]  /*6d50*/  I2F.RP R6, R4 ;  /* 0x0000000400067306 */ /* 0x000ea20000209400 */
[----:B------:R-:W-:Y:S02]  /*6d60*/  UMOV UR4, UR5 ;  /* 0x0000000500047c82 */ /* 0x000fe40008000000 */
[----:B------:R-:W-:Y:S07]  /*6d70*/  UIMAD.WIDE.U32 UR4, UR4, UR9, URZ ;  /* 0x00000009040472a5 */ /* 0x000fee000f8e00ff */
[----:B-1----:R-:W1:Y:S01]  /*6d80*/  MUFU.RCP R0, R3 ;  /* 0x0000000300007308 */ /* 0x002e620000001000 */
[----:B------:R-:W-:Y:S02]  /*6d90*/  UMOV UR43, UR5 ;  /* 0x00000005002b7c82 */ /* 0x000fe40008000000 */
[----:B------:R-:W-:Y:S07]  /*6da0*/  UIMAD UR4, UR43, UR8, UR9 ;  /* 0x000000082b0472a4 */ /* 0x000fee000f8e0209 */
[----:B--2---:R-:W2:Y:S01]  /*6db0*/  MUFU.RCP R6, R6 ;  /* 0x0000000600067308 */ /* 0x004ea20000001000 */
[----:B------:R-:W-:Y:S01]  /*6dc0*/  UISETP.GT.U32.AND UP0, UPT, UR6, UR4, UPT ;  /* 0x000000040600728c */ /* 0x000fe2000bf04070 */
[----:B-1----:R-:W-:Y:S10]  /*6dd0*/  VIADD R0, R0, 0xffffffe ;  /* 0x0ffffffe00007836 */ /* 0x002ff40000000000 */
[----:B------:R-:W-:Y:S02]  /*6de0*/  @!UP0 UIADD3 UR4, UPT, UPT, UR4, -UR6, URZ ;  /* 0x8000000604048290 */ /* 0x000fe4000fffe0ff */
[----:B------:R-:W-:Y:S01]  /*6df0*/  @!UP0 UIADD3 UR43, UPT, UPT, UR43, 0x1, URZ ;  /* 0x000000012b2b8890 */ /* 0x000fe2000fffe0ff */
[----:B------:R-:W1:Y:S01]  /*6e00*/  F2I.FTZ.U32.TRUNC.NTZ R0, R0 ;  /* 0x0000000000007305 */ /* 0x000e62000021f000 */
[----:B------:R-:W-:Y:S01]  /*6e10*/  UISETP.GE.U32.AND UP2, UPT, UR4, UR6, UPT ;  /* 0x000000060400728c */ /* 0x000fe2000bf46070 */
[----:B--2---:R-:W-:Y:S01]  /*6e20*/  IADD3 R6, PT, PT, R6, 0xffffffe, RZ ;  /* 0x0ffffffe06067810 */ /* 0x004fe20007ffe0ff */
[----:B------:R-:W-:Y:S02]  /*6e30*/  ULOP3.LUT UR4, UR21, UR53, URZ, 0x3c, !UPT ;  /* 0x0000003515047292 */ /* 0x000fe4000f8e3cff */
[----:B------:R-:W-:Y:S02]  /*6e40*/  UISETP.NE.AND UP0, UPT, UR53, URZ, UPT ;  /* 0x000000ff3500728c */ /* 0x000fe4000bf05270 */
[----:B------:R-:W-:Y:S03]  /*6e50*/  UISETP.GE.AND UP1, UPT, UR4, URZ, UPT ;  /* 0x000000ff0400728c */ /* 0x000fe6000bf26270 */
[----:B------:R-:W2:Y:S02]  /*6e60*/  F2I.FTZ.U32.TRUNC.NTZ R7, R6 ;  /* 0x0000000600077305 */ /* 0x000ea4000021f000 */
[----:B------:R-:W-:Y:S01]  /*6e70*/  @UP2 UIADD3 UR43, UPT, UPT, UR43, 0x1, URZ ;  /* 0x000000012b2b2890 */ /* 0x000fe2000fffe0ff */
[----:B-1----:R-:W-:Y:S05]  /*6e80*/  R2UR UR5, R0 ;  /* 0x00000000000572ca */ /* 0x002fea00000e0000 */
[----:B------:R-:W-:Y:S02]  /*6e90*/  @!UP1 UIADD3 UR43, UPT, UPT, -UR43, URZ, URZ ;  /* 0x000000ff2b2b9290 */ /* 0x000fe4000fffe1ff */
[----:B------:R-:W-:Y:S01]  /*6ea0*/  @!UP0 ULOP3.LUT UR43, URZ, UR53, URZ, 0x33, !UPT ;  /* 0x00000035ff2b8292 */ /* 0x000fe2000f8e33ff */
[--C-:B--2---:R-:W-:Y:S02]  /*6eb0*/  IMAD.MOV R3, RZ, RZ, -R7.reuse ;  /* 0x000000ffff037224 */ /* 0x104fe400078e0a07 */
[----:B------:R-:W-:Y:S03]  /*6ec0*/  IMAD.MOV.U32 R6, RZ, RZ, RZ ;  /* 0x000000ffff067224 */ /* 0x000fe600078e00ff */
[----:B------:R-:W-:Y:S01]  /*6ed0*/  IMAD.U32 R0, RZ, RZ, UR43 ;  /* 0x0000002bff007e24 */ /* 0x000fe2000f8e00ff */
[----:B------:R-:W-:Y:S01]  /*6ee0*/  UIADD3 UR4, UPT, UPT, URZ, -UR5, URZ ;  /* 0x80000005ff047290 */ /* 0x000fe2000fffe0ff */
[----:B------:R-:W-:Y:S03]  /*6ef0*/  IMAD R3, R3, R4, RZ ;  /* 0x0000000403037224 */ /* 0x000fe600078e02ff */
[----:B------:R-:W-:Y:S01]  /*6f00*/  UIMAD UR6, UR4, UR7, URZ ;  /* 0x00000007040672a4 */ /* 0x000fe2000f8e02ff */
[----:B------:R-:W-:Y:S01]  /*6f10*/  IABS R0, R0 ;  /* 0x0000000000007213 */ /* 0x000fe20000000000 */
[----:B------:R-:W-:Y:S01]  /*6f20*/  IMAD.HI.U32 R7, R7, R3, R6 ;  /* 0x0000000307077227 */ /* 0x000fe200078e0006 */
[----:B------:R-:W-:Y:S02]  /*6f30*/  UMOV UR4, URZ ;  /* 0x000000ff00047c82 */ /* 0x000fe40008000000 */
[----:B------:R-:W-:Y:S01]  /*6f40*/  UIMAD.WIDE.U32 UR4, UR5, UR6, UR4 ;  /* 0x00000006050472a5 */ /* 0x000fe2000f8e0004 */
[----:B------:R-:W-:Y:S06]  /*6f50*/  R2UR UR8, R0 ;  /* 0x00000000000872ca */ /* 0x000fec00000e0000 */
[----:B------:R-:W-:Y:S07]  /*6f60*/  UMOV UR4, UR5 ;  /* 0x0000000500047c82 */ /* 0x000fee0008000000 */
        /* <DEDUP_REMOVED lines=8> */
[----:B------:R-:W-:Y:S04]  /*6ff0*/  ULOP3.LUT UR4, UR43, UR16, URZ, 0x3c, !UPT ;  /* 0x000000102b047292 */ /* 0x000fe8000f8e3cff */
[----:B------:R-:W-:Y:S05]  /*7000*/  UISETP.GE.AND UP0, UPT, UR4, URZ, UPT ;  /* 0x000000ff0400728c */ /* 0x000fea000bf06270 */
[----:B------:R-:W-:Y:S02]  /*7010*/  @UP1 UIADD3 UR44, UPT, UPT, UR44, 0x1, URZ ;  /* 0x000000012c2c1890 */ /* 0x000fe4000fffe0ff */
[----:B------:R-:W-:Y:S04]  /*7020*/  UISETP.NE.AND UP1, UPT, UR16, URZ, UPT ;  /* 0x000000ff1000728c */ /* 0x000fe8000bf25270 */
[----:B------:R-:W-:Y:S07]  /*7030*/  @!UP0 UIADD3 UR44, UPT, UPT, -UR44, URZ, URZ ;  /* 0x000000ff2c2c8290 */ /* 0x000fee000fffe1ff */
[----:B------:R-:W-:Y:S02]  /*7040*/  @!UP1 ULOP3.LUT UR44, URZ, UR16, URZ, 0x33, !UPT ;  /* 0x00000010ff2c9292 */ /* 0x000fe4000f8e33ff */
[----:B------:R-:W-:Y:S04]  /*7050*/  UISETP.NE.AND UP1, UPT, UR38, 0x1, UPT ;  /* 0x000000012600788c */ /* 0x000fe8000bf25270 */
[----:B------:R-:W-:Y:S05]  /*7060*/  IMAD.U32 R0, RZ, RZ, UR44 ;  /* 0x0000002cff007e24 */ /* 0x000fea000f8e00ff */
[----:B------:R-:W-:Y:S02]  /*7070*/  IABS R0, R0 ;  /* 0x0000000000007213 */ /* 0x000fe40000000000 */
[----:B------:R-:W1:Y:S03]  /*7080*/  @!UP1 LDCU.128 UR12, c[0x0][0xc10] ;  /* 0x00018200ff0c97ac */ /* 0x000e660008000c00 */
[----:B------:R-:W-:Y:S04]  /*7090*/  IMAD.HI.U32 R7, R7, R0, RZ ;  /* 0x0000000007077227 */ /* 0x000fe800078e00ff */
[----:B------:R-:W-:Y:S01]  /*70a0*/  IMAD.MOV R3, RZ, RZ, -R7 ;  /* 0x000000ffff037224 */ /* 0x000fe200078e0a07 */
[----:B------:R-:W2:Y:S03]  /*70b0*/  @!UP1 LDCU UR10, c[0x0][0xc20] ;  /* 0x00018400ff0a97ac */ /* 0x000ea60008000800 */
[C---:B------:R-:W-:Y:S01]  /*70c0*/  IMAD R0, R4.reuse, R3, R0 ;  /* 0x0000000304007224 */ /* 0x040fe200078e0200 */
[----:B------:R-:W3:Y:S04]  /*70d0*/  @!UP1 LDCU UR5, c[0x0][0xc0c] ;  /* 0x00018180ff0597ac */ /* 0x000ee80008000800 */
[----:B------:R-:W-:Y:S01]  /*70e0*/  ISETP.GT.U32.AND P1, PT, R4, R0, PT ;  /* 0x000000000400720c */ /* 0x000fe20003f24070 */
[----:B-1----:R-:W-:Y:S02]  /*70f0*/  UIMAD.WIDE.U32 UR6, UR36, UR15, URZ ;  /* 0x0000000f240672a5 */ /* 0x002fe4000f8e00ff */
[----:B------:R-:W-:Y:S02]  /*7100*/  UIMAD.WIDE.U32 UR8, UR37, UR12, URZ ;  /* 0x0000000c250872a5 */ /* 0x000fe4000f8e00ff */
[----:B------:R-:W-:Y:S02]  /*7110*/  @!UP1 UISETP.NE.AND UP0, UPT, UR14, 0x1, UPT ;  /* 0x000000010e00988c */ /* 0x000fe4000bf05270 */
[----:B------:R-:W-:Y:S01]  /*7120*/  ULOP3.LUT UR8, UR44, UR11, URZ, 0x3c, !UPT ;  /* 0x0000000b2c087292 */ /* 0x000fe2000f8e3cff */
[----:B------:R-:W-:Y:S02]  /*7130*/  @!UP1 UMOV UR6, UR7 ;  /* 0x0000000700069c82 */ /* 0x000fe40008000000 */
[----:B------:R-:W-:Y:S01]  /*7140*/  @!UP1 UMOV UR4, UR9 ;  /* 0x0000000900049c82 */ /* 0x000fe20008000000 */
[----:B--2---:R-:W-:Y:S02]  /*7150*/  @!UP1 USHF.R.U32.HI UR6, URZ, UR10, UR6 ;  /* 0x0000000aff069299 */ /* 0x004fe40008011606 */
[-C--:B------:R-:W-:Y:S01]  /*7160*/  @!P1 IADD3 R0, PT, PT, R0, -R4.reuse, RZ ;  /* 0x8000000400009210 */ /* 0x080fe20007ffe0ff */
[----:B---3--:R-:W-:Y:S01]  /*7170*/  @!UP1 UISETP.NE.AND UP2, UPT, UR5, 0x1, UPT ;  /* 0x000000010500988c */ /* 0x008fe2000bf45270 */
[----:B------:R-:W-:Y:S01]  /*7180*/  @!P1 VIADD R7, R7, 0x1 ;  /* 0x0000000107079836 */ /* 0x000fe20000000000 */
[----:B------:R-:W-:Y:S01]  /*7190*/  @!UP1 USHF.R.U32.HI UR4, URZ, UR13, UR4 ;  /* 0x0000000dff049299 */ /* 0x000fe20008011604 */
[----:B------:R-:W-:Y:S01]  /*71a0*/  ISETP.GE.U32.AND P2, PT, R0, R4, PT ;  /* 0x000000040000720c */ /* 0x000fe20003f46070 */
[----:B------:R-:W-:Y:S01]  /*71b0*/  @!UP1 USEL UR6, UR36, UR6, !UP0 ;  /* 0x0000000624069287 */ /* 0x000fe2000c000000 */
[----:B------:R-:W-:Y:S01]  /*71c0*/  @P0 SHF.R.U32.HI R0, RZ, 0x10, R45 ;  /* 0x00000010ff000819 */ /* 0x000fe2000001162d */
[----:B------:R-:W-:Y:S02]  /*71d0*/  @!UP1 USEL UR7, UR37, UR4, !UP2 ;  /* 0x0000000425079287 */ /* 0x000fe4000d000000 */
[----:B------:R-:W-:Y:S01]  /*71e0*/  UISETP.GE.AND UP0, UPT, UR8, URZ, UPT ;  /* 0x000000ff0800728c */ /* 0x000fe2000bf06270 */
[----:B------:R-:W-:Y:S01]  /*71f0*/  @P0 R2UR UR63, R0 ;  /* 0x00000000003f02ca */ /* 0x000fe200000e0000 */
[----:B------:R-:W-:Y:S01]  /*7200*/  UISETP.NE.AND UP2, UPT, UR11, URZ, UPT ;  /* 0x000000ff0b00728c */ /* 0x000fe2000bf45270 */
[----:B------:R-:W-:Y:S01]  /*7210*/  LOP3.LUT P0, RZ, R60, 0x1b0, RZ, 0xc0, !PT ;  /* 0x000001b03cff7812 */ /* 0x000fe2000780c0ff */
[----:B------:R-:W-:Y:S02]  /*7220*/  @!UP1 UIADD3 UR4, UPT, UPT, -UR7, UR6, URZ ;  /* 0x0000000607049290 */ /* 0x000fe4000fffe1ff */
[----:B------:R-:W-:Y:S02]  /*7230*/  @!UP1 UIADD3 UR6, UPT, UPT, UR7, -UR6, URZ ;  /* 0x8000000607069290 */ /* 0x000fe4000fffe0ff */
[----:B------:R-:W-:Y:S01]  /*7240*/  UIADD3 UR7, UPT, UPT, -UR43, URZ, URZ ;  /* 0x000000ff2b077290 */ /* 0x000fe2000fffe1ff */
[----:B------:R-:W-:Y:S01]  /*7250*/  @P2 VIADD R7, R7, 0x1 ;  /* 0x0000000107072836 */ /* 0x000fe20000000000 */
[----:B------:R-:W-:Y:S02]  /*7260*/  @!UP1 UIMAD UR37, UR4, UR5, UR37 ;  /* 0x00000005042592a4 */ /* 0x000fe4000f8e0225 */
[----:B------:R-:W-:Y:S02]  /*7270*/  UIMAD UR4, UR53, UR7, UR21 ;  /* 0x00000007350472a4 */ /* 0x000fe4000f8e0215 */
[----:B------:R-:W-:Y:S01]  /*7280*/  @!UP1 UIMAD UR36, UR6, UR14, UR36 ;  /* 0x0000000e062492a4 */ /* 0x000fe2000f8e0224 */
[----:B------:R-:W-:Y:S01]  /*7290*/  R2UR UR45, R7 ;  /* 0x00000000072d72ca */ /* 0x000fe200000e0000 */
[----:B------:R-:W-:Y:S02]  /*72a0*/  USHF.L.U32 UR52, UR4, 0x7, URZ ;  /* 0x0000000704347899 */ /* 0x000fe400080006ff */
[----:B------:R-:W-:Y:S04]  /*72b0*/  UIADD3 UR4, UPT, UPT, -UR44, URZ, URZ ;  /* 0x000000ff2c047290 */ /* 0x000fe8000fffe1ff */
[----:B------:R-:W-:Y:S06]  /*72c0*/  UIMAD UR43, UR16, UR4, UR43 ;  /* 0x00000004102b72a4 */ /* 0x000fec000f8e022b */
[----:B------:R-:W-:Y:S02]  /*72d0*/  @!UP0 UIADD3 UR45, UPT, UPT, -UR45, URZ, URZ ;  /* 0x000000ff2d2d8290 */ /* 0x000fe4000fffe1ff */
[----:B------:R-:W-:Y:S04]  /*72e0*/  @!UP2 ULOP3.LUT UR45, URZ, UR11, URZ, 0x33, !UPT ;  /* 0x0000000bff2da292 */ /* 0x000fe8000f8e33ff */
[----:B------:R-:W-:Y:S04]  /*72f0*/  UIADD3 UR5, UPT, UPT, -UR45, URZ, URZ ;  /* 0x000000ff2d057290 */ /* 0x000fe8000fffe1ff */
[----:B------:R-:W-:Y:S01]  /*7300*/  UIMAD UR44, UR11, UR5, UR44 ;  /* 0x000000050b2c72a4 */ /* 0x000fe2000f8e022c */
[----:B------:R-:W-:Y:S11]  /*7310*/  @!P0 BRA `(.L_x_92) ;  /* 0x00000000007c8947 */ /* 0x000ff60003800000 */
[----:B------:R-:W1:Y:S01]  /*7320*/  LDCU.64 UR8, c[0x4][0x80] ;  /* 0x01001000ff0877ac */ /* 0x000e620008000a00 */
[----:B------:R-:W-:Y:S01]  /*7330*/  MOV R16, 0x0 ;  /* 0x0000000000107802 */ /* 0x000fe20000000f00 */
[----:B------:R-:W-:Y:S02]  /*7340*/  HFMA2 R12, -RZ, RZ, 0, 5.9604644775390625e-08 ;  /* 0x00000001ff0c7431 */ /* 0x000fe400000001ff */
[----:B------:R-:W-:Y:S01]  /*7350*/  IMAD.MOV.U32 R8, RZ, RZ, 0x70 ;  /* 0x00000070ff087424 */ /* 0x000fe200078e00ff */
[----:B------:R2:W3:Y:S01]  /*7360*/  LDC.64 R14, c[0x4][R16] ;  /* 0x01000000100e7b82 */ /* 0x0004e20000000a00 */
[----:B------:R-:W4:Y:S01]  /*7370*/  LDCU.64 UR6, c[0x4][0x88] ;  /* 0x01001100ff0677ac */ /* 0x000f220008000a00 */
[----:B------:R-:W-:Y:S01]  /*7380*/  IMAD.MOV.U32 R13, RZ, RZ, RZ ;  /* 0x000000ffff0d7224 */ /* 0x000fe200078e00ff */
[----:B------:R-:W2:Y:S01]  /*7390*/  LDCU.64 UR4, c[0x4][0x8] ;  /* 0x01000100ff0477ac */ /* 0x000ea20008000a00 */
[----:B-1----:R-:W-:Y:S01]  /*73a0*/  MOV R5, UR9 ;  /* 0x0000000900057c02 */ /* 0x002fe20008000f00 */
[----:B------:R-:W-:Y:S01]  /*73b0*/  IMAD.U32 R4, RZ, RZ, UR8 ;  /* 0x00000008ff047e24 */ /* 0x000fe2000f8e00ff */
[----:B----4-:R-:W-:Y:S01]  /*73c0*/  MOV R7, UR7 ;  /* 0x0000000700077c02 */ /* 0x010fe20008000f00 */
[----:B------:R-:W-:Y:S01]  /*73d0*/  IMAD.U32 R6, RZ, RZ, UR6 ;  /* 0x00000006ff067e24 */ /* 0x000fe2000f8e00ff */
[----:B--2---:R-:W-:Y:S01]  /*73e0*/  MOV R11, UR5 ;  /* 0x00000005000b7c02 */ /* 0x004fe20008000f00 */
[----:B------:R-:W-:Y:S02]  /*73f0*/  IMAD.U32 R10, RZ, RZ, UR4 ;  /* 0x00000004ff0a7e24 */ /* 0x000fe4000f8e00ff */
[----:B------:R-:W-:Y:S07]  /*7400*/  LEPC R20, `(.L_x_93) ;  /* 0x000000001014794e */ /* 0x000fee0000000000 */
[----:B---3-5:R-:W-:Y:S05]  /*7410*/  CALL.ABS.NOINC R14 ;  /* 0x000000000e007343 */ /* 0x028fea0003c00000 */
.L_x_93:
[----:B------:R-:W1:Y:S01]  /*7420*/  LDCU.64 UR8, c[0x4][0x80] ;  /* 0x01001000ff0877ac */ /* 0x000e620008000a00 */
[----:B------:R-:W2:Y:S01]  /*7430*/  LDC.64 R16, c[0x4][R16] ;  /* 0x0100000010107b82 */ /* 0x000ea20000000a00 */
[----:B------:R-:W-:Y:S02]  /*7440*/  HFMA2 R12, -RZ, RZ, 0, 5.9604644775390625e-08 ;  /* 0x00000001ff0c7431 */ /* 0x000fe400000001ff */
[----:B------:R-:W-:Y:S02]  /*7450*/  IMAD.MOV.U32 R8, RZ, RZ, 0x70 ;  /* 0x00000070ff087424 */ /* 0x000fe400078e00ff */
[----:B------:R-:W-:Y:S01]  /*7460*/  IMAD.MOV.U32 R13, RZ, RZ, RZ ;  /* 0x000000ffff0d7224 */ /* 0x000fe200078e00ff */
[----:B------:R-:W3:Y:S01]  /*7470*/  LDCU.64 UR6, c[0x4][0x88] ;  /* 0x01001100ff0677ac */ /* 0x000ee20008000a00 */
[----:B------:R-:W4:Y:S01]  /*7480*/  LDCU.64 UR4, c[0x4][0x8] ;  /* 0x01000100ff0477ac */ /* 0x000f220008000a00 */
[----:B-1----:R-:W-:Y:S02]  /*7490*/  MOV R4, UR8 ;  /* 0x0000000800047c02 */ /* 0x002fe40008000f00 */
[----:B------:R-:W-:Y:S02]  /*74a0*/  MOV R5, UR9 ;  /* 0x0000000900057c02 */ /* 0x000fe40008000f00 */
[----:B---3--:R-:W-:Y:S01]  /*74b0*/  MOV R7, UR7 ;  /* 0x0000000700077c02 */ /* 0x008fe20008000f00 */
[----:B------:R-:W-:Y:S01]  /*74c0*/  IMAD.U32 R6, RZ, RZ, UR6 ;  /* 0x00000006ff067e24 */ /* 0x000fe2000f8e00ff */
[----:B----4-:R-:W-:Y:S01]  /*74d0*/  MOV R11, UR5 ;  /* 0x00000005000b7c02 */ /* 0x010fe20008000f00 */
[----:B------:R-:W-:Y:S02]  /*74e0*/  IMAD.U32 R10, RZ, RZ, UR4 ;  /* 0x00000004ff0a7e24 */ /* 0x000fe4000f8e00ff */
[----:B------:R-:W-:Y:S07]  /*74f0*/  LEPC R20, `(.L_x_92) ;  /* 0x000000001014794e */ /* 0x000fee0000000000 */
[----:B--2---:R-:W-:Y:S05]  /*7500*/  CALL.ABS.NOINC R16 ;  /* 0x0000000010007343 */ /* 0x004fea0003c00000 */
.L_x_92:
[----:B------:R-:W-:Y:S05]  /*7510*/  BSYNC.RECONVERGENT B6 ;  /* 0x0000000000067941 */ /* 0x000fea0003800200 */
.L_x_91:
[----:B------:R-:W-:Y:S02]  /*7520*/  R2UR UR6, R59 ;  /* 0x000000003b0672ca */ /* 0x000fe400000e0000 */
[----:B------:R-:W-:Y:S02]  /*7530*/  R2UR UR5, R58 ;  /* 0x000000003a0572ca */ /* 0x000fe400000e0000 */
[----:B------:R-:W-:Y:S02]  /*7540*/  R2UR UR4, R57 ;  /* 0x00000000390472ca */ /* 0x000fe400000e0000 */
[----:B------:R-:W-:Y:S02]  /*7550*/  ISETP.NE.U32.AND P3, PT, R42, RZ, PT ;  /* 0x000000ff2a00720c */ /* 0x000fe40003f65070 */
[----:B------:R-:W-:Y:S02]  /*7560*/  ISETP.NE.U32.AND P2, PT, RZ, UR60, PT ;  /* 0x0000003cff007c0c */ /* 0x000fe4000bf45070 */
[----:B------:R-:W-:Y:S02]  /*7570*/  ISETP.NE.AND.EX P3, PT, R43, RZ, PT, P3 ;  /* 0x000000ff2b00720c */ /* 0x000fe40003f65330 */
[----:B------:R-:W-:Y:S01]  /*7580*/  ISETP.NE.AND.EX P2, PT, RZ, UR61, PT, P2 ;  /* 0x0000003dff007c0c */ /* 0x000fe2000bf45320 */
[----:B------:R-:W-:Y:S02]  /*7590*/  UISETP.NE.AND UP2, UPT, UR6, URZ, UPT ;  /* 0x000000ff0600728c */ /* 0x000fe4000bf45270 */
[----:B------:R-:W-:Y:S04]  /*75a0*/  UISETP.NE.U32.AND UP0, UPT, UR5, URZ, UPT ;  /* 0x000000ff0500728c */ /* 0x000fe8000bf05070 */
[----:B------:R-:W-:Y:S01]  /*75b0*/  UISETP.NE.AND.EX UP1, UPT, UR4, URZ, UPT, UP0 ;  /* 0x000000ff0400728c */ /* 0x000fe2000bf25300 */
[----:B------:R-:W-:Y:S01]  /*75c0*/  PLOP3.LUT P4, PT, PT, PT, UP2, 0x80, 0x8 ;  /* 0x000000000008781c */ /* 0x000fe20003f8f028 */
[----:B------:R-:W-:Y:S03]  /*75d0*/  UPLOP3.LUT UP0, UPT, UPT, UPT, UPT, 0x40, 0x4 ;  /* 0x000000000004789c */ /* 0x000fe60003f0e870 */
[----:B------:R-:W-:Y:S01]  /*75e0*/  P2R R64, PR, RZ, 0x10 ;  /* 0x00000010ff407803 */ /* 0x000fe20000000000 */
[----:B------:R-:W-:Y:S06]  /*75f0*/  @UP2 UPLOP3.LUT UP0, UPT, UPT, UPT, UP1, 0x80, 0x8 ;  /* 0x000000000008289c */ /* 0x000fec0003f0f010 */
[----:B------:R-:W-:Y:S01]  /*7600*/  PLOP3.LUT P0, PT, PT, PT, UP0, 0x80, 0x8 ;  /* 0x000000000008781c */ /* 0x000fe20003f0f008 */
[----:B------:R-:W-:Y:S01]  /*7610*/  @!UPT UIADD3 URZ, UPT, UPT, URZ, URZ, URZ ;  /* 0x000000fffffff290 */ /* 0x000fe2000fffe0ff */
[----:B------:R-:W-:Y:S11]  /*7620*/  BRA.U !UP1, `(.L_x_94) ;  /* 0x0000000109407547 */ /* 0x000ff6000b800000 */
[----:B------:R-:W-:Y:S01]  /*7630*/  UISETP.NE.U32.AND UP0, UPT, UR60, URZ, UPT ;  /* 0x000000ff3c00728c */ /* 0x000fe2000bf05070 */
[----:B------:R-:W-:Y:S01]  /*7640*/  R2UR UR6, R58 ;  /* 0x000000003a0672ca */ /* 0x000fe200000e0000 */
[----:B------:R-:W1:Y:S01]  /*7650*/  LDCU.64 UR8, c[0x0][0x358] ;  /* 0x00006b00ff0877ac */ /* 0x000e620008000a00 */
[----:B------:R-:W-:Y:S02]  /*7660*/  HFMA2 R55, -RZ, RZ, 0, 5.9604644775390625e-08 ;  /* 0x00000001ff377431 */ /* 0x000fe400000001ff */
[----:B------:R-:W-:Y:S01]  /*7670*/  IMAD.MOV.U32 R0, RZ, RZ, 0x1 ;  /* 0x00000001ff007424 */ /* 0x000fe200078e00ff */
[----:B------:R-:W-:Y:S06]  /*7680*/  UISETP.NE.AND.EX UP0, UPT, UR61, URZ, UPT, UP0 ;  /* 0x000000ff3d00728c */ /* 0x000fec000bf05300 */
[----:B------:R-:W-:Y:S05]  /*7690*/  PLOP3.LUT P1, PT, PT, PT, UP0, 0x80, 0x8 ;  /* 0x000000000008781c */ /* 0x000fea0003f2f008 */
[----:B------:R-:W2:Y:S01]  /*76a0*/  @UP0 LDCU.64 UR4, c[0x0][0x988] ;  /* 0x00013100ff0407ac */ /* 0x000ea20008000a00 */
[----:B------:R-:W-:Y:S07]  /*76b0*/  @UP0 UIMAD UR6, UR50, UR6, URZ ;  /* 0x00000006320602a4 */ /* 0x000fee000f8e02ff */
[----:B------:R-:W-:Y:S01]  /*76c0*/  @!P1 PRMT R55, R0, 0x7610, R55 ;  /* 0x0000761000379816 */ /* 0x000fe20000000037 */
[----:B--2---:R-:W-:Y:S06]  /*76d0*/  @UP0 UIMAD.WIDE UR4, UR6, 0x4, UR4 ;  /* 0x00000004060408a5 */ /* 0x004fec000f8e0204 */
[----:B------:R-:W-:Y:S02]  /*76e0*/  IMAD.U32 R4, RZ, RZ, UR4 ;  /* 0x00000004ff047e24 */ /* 0x000fe4000f8e00ff */
[----:B------:R-:W-:Y:S03]  /*76f0*/  IMAD.U32 R5, RZ, RZ, UR5 ;  /* 0x00000005ff057e24 */ /* 0x000fe6000f8e00ff */
[----:B------:R-:W2:Y:S02]  /*7700*/  @!UP0 LDCU UR4, c[0x0][0x980] ;  /* 0x00013000ff0487ac */ /* 0x000ea40008000800 */
[----:B-1---5:R1:W5:Y:S02]  /*7710*/  @P1 LDG.E R27, desc[UR8][R4.64] ;  /* 0x00000008041b1981 */ /* 0x022364000c1e1900 */
[----:B-12---:R-:W-:Y:S02]  /*7720*/  @!P1 MOV R27, UR4 ;  /* 0x00000004001b9c02 */ /* 0x006fe40008000f00 */
.L_x_94:
[----:B------:R-:W-:Y:S05]  /*7730*/  @!P3 BRA `(.L_x_95) ;  /* 0x000000000024b947 */ /* 0x000fea0003800000 */
[----:B------:R-:W-:Y:S01]  /*7740*/  ISETP.NE.U32.AND P1, PT, R40, RZ, PT ;  /* 0x000000ff2800720c */ /* 0x000fe20003f25070 */
[----:B------:R-:W1:Y:S03]  /*7750*/  LDCU.64 UR4, c[0x0][0x358] ;  /* 0x00006b00ff0477ac */ /* 0x000e660008000a00 */
[----:B------:R-:W-:Y:S11]  /*7760*/  ISETP.NE.AND.EX P1, PT, R41, RZ, PT, P1 ;  /* 0x000000ff2900720c */ /* 0x000ff60003f25310 */
[----:B------:R-:W-:Y:S02]  /*7770*/  @!UPT UIADD3 URZ, UPT, UPT, URZ, URZ, URZ ;  /* 0x000000fffffff290 */ /* 0x000fe4000fffe0ff */
[----:B------:R-:W2:Y:S01]  /*7780*/  @P1 LDC.64 R4, c[0x0][0x9a8] ;  /* 0x00026a00ff041b82 */ /* 0x000ea20000000a00 */
[----:B------:R-:W-:Y:S04]  /*7790*/  @P1 IMAD R0, R42, UR50, RZ ;  /* 0x000000322a001c24 */ /* 0x000fe8000f8e02ff */
[----:B--2---:R-:W-:Y:S05]  /*77a0*/  @P1 IMAD.WIDE R4, R0, 0x4, R4 ;  /* 0x0000000400041825 */ /* 0x004fea00078e0204 */
[----:B-1---5:R1:W5:Y:S02]  /*77b0*/  @P1 LDG.E R24, desc[UR4][R4.64] ;  /* 0x0000000404181981 */ /* 0x022364000c1e1900 */
[----:B-1----:R-:W2:Y:S02]  /*77c0*/  @!P1 LDC R24, c[0x0][0x9a0] ;  /* 0x00026800ff189b82 */ /* 0x002ea40000000800 */
.L_x_95:
[----:B-----5:R-:W-:Y:S01]  /*77d0*/  FSETP.NEU.AND P1, PT, R27, RZ, PT ;  /* 0x000000ff1b00720b */ /* 0x020fe20003f2d000 */
[----:B------:R-:W-:Y:S01]  /*77e0*/  IMAD.SHL.U32 R69, R53, 0x2, RZ ;  /* 0x0000000235457824 */ /* 0x000fe200078e00ff */
[----:B------:R-:W-:Y:S01]  /*77f0*/  SEL R3, RZ, 0xffffffff, P2 ;  /* 0xffffffffff037807 */ /* 0x000fe20001000000 */
[----:B------:R-:W-:Y:S01]  /*7800*/  BSSY B1, `(.L_x_96) ;  /* 0x000002c000017945 */ /* 0x000fe20003800000 */
[----:B------:R-:W-:Y:S01]  /*7810*/  @P4 LOP3.LUT P2, RZ, R55, 0xff, RZ, 0xc0, !PT ;  /* 0x000000ff37ff4812 */ /* 0x000fe2000784c0ff */
[----:B------:R-:W-:Y:S01]  /*7820*/  VIADD R66, R69, UR49 ;  /* 0x0000003145427c36 */ /* 0x000fe20008000000 */
[----:B------:R-:W-:Y:S01]  /*7830*/  @P4 SEL R63, RZ, 0xffffffff, P1 ;  /* 0xffffffffff3f4807 */ /* 0x000fe20000800000 */
[----:B------:R-:W-:Y:S01]  /*7840*/  IMAD.MOV.U32 R70, RZ, RZ, 0x1 ;  /* 0x00000001ff467424 */ /* 0x000fe200078e00ff */
[----:B------:R-:W-:Y:S01]  /*7850*/  LOP3.LUT R52, R52, 0x1, RZ, 0x3c, !PT ;  /* 0x0000000134347812 */ /* 0x000fe200078e3cff */
[----:B------:R-:W-:Y:S01]  /*7860*/  IMAD.IADD R25, R23, 0x1, R2 ;  /* 0x0000000117197824 */ /* 0x000fe200078e0202 */
[----:B------:R-:W-:Y:S01]  /*7870*/  @P0 SEL R63, R3, R63, !P2 ;  /* 0x0000003f033f0207 */ /* 0x000fe20005000000 */
[----:B------:R-:W-:Y:S01]  /*7880*/  IMAD.MOV.U32 R68, RZ, RZ, RZ ;  /* 0x000000ffff447224 */ /* 0x000fe200078e00ff */
[----:B------:R-:W-:Y:S02]  /*7890*/  LEA R67, R22, UR49, 0x3 ;  /* 0x0000003116437c11 */ /* 0x000fe4000f8e18ff */
[----:B------:R-:W-:Y:S02]  /*78a0*/  CS2R R38, SRZ ;  /* 0x0000000000267805 */ /* 0x000fe4000001ff00 */
[----:B------:R-:W-:Y:S02]  /*78b0*/  @P4 LOP3.LUT R63, R63, 0x1, RZ, 0xc0, !PT ;  /* 0x000000013f3f4812 */ /* 0x000fe400078ec0ff */
[----:B------:R-:W-:Y:S02]  /*78c0*/  CS2R R36, SRZ ;  /* 0x0000000000247805 */ /* 0x000fe4000001ff00 */
[----:B------:R-:W-:Y:S02]  /*78d0*/  PLOP3.LUT P0, PT, PT, PT, UP1, 0x80, 0x8 ;  /* 0x000000000008781c */ /* 0x000fe40003f0f018 */
[----:B------:R-:W-:Y:S02]  /*78e0*/  CS2R R30, SRZ ;  /* 0x00000000001e7805 */ /* 0x000fe4000001ff00 */
[----:B------:R-:W-:Y:S02]  /*78f0*/  ISETP.NE.U32.OR P5, PT, R63, 0x1, !P4 ;  /* 0x000000013f00780c */ /* 0x000fe400067a5470 */
[----:B------:R-:W-:Y:S02]  /*7900*/  CS2R R28, SRZ ;  /* 0x00000000001c7805 */ /* 0x000fe4000001ff00 */
[----:B------:R-:W-:Y:S01]  /*7910*/  LOP3.LUT P2, R62, R55, 0xff, RZ, 0xc0, !PT ;  /* 0x000000ff373e7812 */ /* 0x000fe2000784c0ff */
[----:B------:R-:W-:Y:S01]  /*7920*/  IMAD.IADD R65, R61, 0x1, R66 ;  /* 0x000000013d417824 */ /* 0x000fe200078e0242 */
[----:B------:R-:W-:Y:S04]  /*7930*/  SEL R71, RZ, 0xffffffff, P1 ;  /* 0xffffffffff477807 */ /* 0x000fe80000800000 */
[----:B------:R-:W-:Y:S03]  /*7940*/  @P0 SEL R71, R3, R71, !P2 ;  /* 0x0000004703470207 */ /* 0x000fe60005000000 */
[----:B------:R-:W-:Y:S02]  /*7950*/  @P5 SHF.L.U32 R0, R52, 0x1f, RZ ;  /* 0x0000001f34005819 */ /* 0x000fe400000006ff */
[----:B------:R-:W-:Y:S02]  /*7960*/  LOP3.LUT R71, R71, 0x1, RZ, 0xc0, !PT ;  /* 0x0000000147477812 */ /* 0x000fe400078ec0ff */
[----:B------:R1:W3:Y:S02]  /*7970*/  @P5 SYNCS.PHASECHK.TRANS64.TRYWAIT P4, [UR49+0x110], R0 ;  /* 0x00011000ff0055a7 */ /* 0x0002e40008081131 */
[----:B-1----:R-:W-:Y:S04]  /*7980*/  SHF.L.U32 R0, R51, 0x1f, RZ ;  /* 0x0000001f33007819 */ /* 0x002fe800000006ff */
[----:B------:R1:W4:Y:S01]  /*7990*/  SYNCS.PHASECHK.TRANS64.TRYWAIT P3, [R67+URZ+0x170], R0 ;  /* 0x00017000430075a7 */ /* 0x00032200080611ff */
[----:B---3--:R-:W-:Y:S01]  /*79a0*/  @P5 SEL R70, RZ, 0x1, !P4 ;  /* 0x00000001ff465807 */ /* 0x008fe20006000000 */
[----:B-1----:R-:W-:Y:S06]  /*79b0*/  @!P5 BRA `(.L_x_97) ;  /* 0x000000000040d947 */ /* 0x002fec0003800000 */
[----:B------:R-:W-:Y:S01]  /*79c0*/  ISETP.NE.AND P1, PT, R70, RZ, PT ;  /* 0x000000ff4600720c */ /* 0x000fe20003f25270 */
[----:B------:R-:W-:Y:S01]  /*79d0*/  BSSY B0, `(.L_x_98) ;  /* 0x000000a000007945 */ /* 0x000fe20003800000 */
[----:B------:R-:W-:Y:S01]  /*79e0*/  ISETP.NE.U32.AND P0, PT, R71, 0x1, PT ;  /* 0x000000014700780c */ /* 0x000fe20003f05070 */
[----:B------:R-:W-:Y:S01]  /*79f0*/  IMAD.MOV.U32 R38, RZ, RZ, RZ ;  /* 0x000000ffff267224 */ /* 0x000fe200078e00ff */
[----:B------:R-:W-:Y:S02]  /*7a00*/  CS2R R30, SRZ ;  /* 0x00000000001e7805 */ /* 0x000fe4000001ff00 */
[----:B------:R-:W-:Y:S02]  /*7a10*/  CS2R R28, SRZ ;  /* 0x00000000001c7805 */ /* 0x000fe4000001ff00 */
[----:B------:R-:W-:Y:S05]  /*7a20*/  CS2R R36, SRZ ;  /* 0x0000000000247805 */ /* 0x000fea000001ff00 */
[----:B------:R-:W-:Y:S05]  /*7a30*/  @P1 BRA `(.L_x_99) ;  /* 0x00000000000c1947 */ /* 0x000fea0003800000 */
[----:B------:R-:W-:Y:S04]  /*7a40*/  SHF.L.U32 R3, R52, 0x1f, RZ ;  /* 0x0000001f34037819 */ /* 0x000fe800000006ff */
[----:B------:R-:W1:Y:S02]  /*7a50*/  SYNCS.PHASECHK.TRANS64.TRYWAIT P1, [UR49+0x110], R3 ;  /* 0x00011003ff0075a7 */ /* 0x000e640008021131 */
[----:B-1----:R-:W-:Y:S05]  /*7a60*/  @!P1 BRA `(.L_x_100) ;  /* 0x0000003000689947 */ /* 0x002fea0003800000 */
.L_x_99:
[----:B------:R-:W-:Y:S05]  /*7a70*/  BSYNC B0 ;  /* 0x0000000000007941 */ /* 0x000fea0003800000 */
.L_x_98:
[----:B------:R-:W-:Y:S05]  /*7a80*/  @P0 WARPSYNC.ALL ;  /* 0x0000000000000948 */ /* 0x000fea0003800000 */
[----:B------:R3:W1:Y:S01]  /*7a90*/  @P0 LDSM.16.M88.4 R28, [R69+UR49+0x200] ;  /* 0x00020031451c083b */ /* 0x0006620008000200 */
[----:B------:R-:W-:Y:S03]  /*7aa0*/  HFMA2 R68, -RZ, RZ, 0, 5.9604644775390625e-08 ;  /* 0x00000001ff447431 */ /* 0x000fe600000001ff */
[----:B------:R3:W1:Y:S02]  /*7ab0*/  @P0 LDSM.16.M88.4 R36, [R65+0x200] ;  /* 0x000200004124083b */ /* 0x0006640000000200 */
.L_x_97:
[----:B------:R-:W-:Y:S05]  /*7ac0*/  BSYNC B1 ;  /* 0x0000000000017941 */ /* 0x000fea0003800000 */
.L_x_96:
[----:B-1----:R-:W-:Y:S04]  /*7ad0*/  SHF.R.U32.HI R2, RZ, 0x15, R25 ;  /* 0x00000015ff027819 */ /* 0x002fe80000011619 */
[----:B------:R-:W-:Y:S01]  /*7ae0*/  LOP3.LUT P0, RZ, R2, 0x3, R56, 0x48, !PT ;  /* 0x0000000302ff7812 */ /* 0x000fe20007804838 */
[----:B------:R-:W-:Y:S01]  /*7af0*/  @!UPT UIADD3 URZ, UPT, UPT, URZ, URZ, URZ ;  /* 0x000000fffffff290 */ /* 0x000fe2000fffe0ff */
[----:B----4-:R-:W-:Y:S11]  /*7b00*/  @P3 BRA `(.L_x_101) ;  /* 0x0000000000083947 */ /* 0x010ff60003800000 */
[----:B------:R-:W1:Y:S02]  /*7b10*/  SYNCS.PHASECHK.TRANS64.TRYWAIT P1, [R67+URZ+0x170], R0 ;  /* 0x00017000430075a7 */ /* 0x000e6400080211ff */
[----:B-1----:R-:W-:Y:S05]  /*7b20*/  @!P1 BRA `(.L_x_102) ;  /* 0x0000003000509947 */ /* 0x002fea0003800000 */
.L_x_101:
[----:B------:R-:W-:Y:S05]  /*7b30*/  @!P0 BRA `(.L_x_103) ;  /* 0x0000000000408947 */ /* 0x000fea0003800000 */
[----:B------:R-:W4:Y:S01]  /*7b40*/  LDCU.64 UR8, c[0x4][0x70] ;  /* 0x01000e00ff0877ac */ /* 0x000f220008000a00 */
[----:B------:R-:W-:Y:S01]  /*7b50*/  MOV R3, 0x0 ;  /* 0x0000000000037802 */ /* 0x000fe20000000f00 */
[----:B------:R-:W-:Y:S02]  /*7b60*/  HFMA2 R12, -RZ, RZ, 0, 5.9604644775390625e-08 ;  /* 0x00000001ff0c7431 */ /* 0x000fe400000001ff */
[----:B------:R-:W-:Y:S02]  /*7b70*/  IMAD.MOV.U32 R8, RZ, RZ, 0x192 ;  /* 0x00000192ff087424 */ /* 0x000fe400078e00ff */
[----:B------:R-:W-:Y:S01]  /*7b80*/  IMAD.MOV.U32 R13, RZ, RZ, RZ ;  /* 0x000000ffff0d7224 */ /* 0x000fe200078e00ff */
[----:B------:R-:W5:Y:S01]  /*7b90*/  LDCU.64 UR6, c[0x4][0x78] ;  /* 0x01000f00ff0677ac */ /* 0x000f620008000a00 */
[----:B------:R-:W1:Y:S01]  /*7ba0*/  LDC.64 R2, c[0x4][R3] ;  /* 0x0100000003027b82 */ /* 0x000e620000000a00 */
[----:B------:R-:W2:Y:S01]  /*7bb0*/  LDCU.64 UR4, c[0x4][0x10] ;  /* 0x01000200ff0477ac */ /* 0x000ea20008000a00 */
[----:B----4-:R-:W-:Y:S01]  /*7bc0*/  MOV R5, UR9 ;  /* 0x0000000900057c02 */ /* 0x010fe20008000f00 */
[----:B------:R-:W-:Y:S01]  /*7bd0*/  IMAD.U32 R4, RZ, RZ, UR8 ;  /* 0x00000008ff047e24 */ /* 0x000fe2000f8e00ff */
[----:B-----5:R-:W-:Y:S01]  /*7be0*/  MOV R7, UR7 ;  /* 0x0000000700077c02 */ /* 0x020fe20008000f00 */
[----:B------:R-:W-:Y:S01]  /*7bf0*/  IMAD.U32 R6, RZ, RZ, UR6 ;  /* 0x00000006ff067e24 */ /* 0x000fe2000f8e00ff */
[----:B--2---:R-:W-:Y:S01]  /*7c00*/  MOV R11, UR5 ;  /* 0x00000005000b7c02 */ /* 0x004fe20008000f00 */
[----:B------:R-:W-:Y:S02]  /*7c10*/  IMAD.U32 R10, RZ, RZ, UR4 ;  /* 0x00000004ff0a7e24 */ /* 0x000fe4000f8e00ff */
[----:B------:R-:W-:Y:S07]  /*7c20*/  LEPC R20, `(.L_x_103) ;  /* 0x000000001014794e */ /* 0x000fee0000000000 */
[----:B-1-3--:R-:W-:Y:S05]  /*7c30*/  CALL.ABS.NOINC R2 ;  /* 0x0000000002007343 */ /* 0x00afea0003c00000 */
.L_x_103:
[----:B------:R-:W-:Y:S05]  /*7c40*/  WARPSYNC.ALL ;  /* 0x0000000000007948 */ /* 0x000fea0003800000 */
[----:B------:R-:W-:Y:S01]  /*7c50*/  R2UR UR4, R25 ;  /* 0x00000000190472ca */ /* 0x000fe200000e0000 */
[--C-:B------:R-:W-:Y:S01]  /*7c60*/  HADD2.F32 R20, -RZ, R28.reuse.H0_H0 ;  /* 0x2000001cff147230 */ /* 0x100fe20000004100 */
[----:B------:R-:W-:Y:S01]  /*7c70*/  ISETP.NE.AND P1, PT, R54, RZ, PT ;  /* 0x000000ff3600720c */ /* 0x000fe20003f25270 */
[----:B------:R-:W-:Y:S01]  /*7c80*/  HADD2.F32 R21, -RZ, R28.H1_H1 ;  /* 0x3000001cff157230 */ /* 0x000fe20000004100 */
[----:B------:R-:W-:Y:S01]  /*7c90*/  ISETP.NE.AND P6, PT, R64, RZ, PT ;  /* 0x000000ff4000720c */ /* 0x000fe20003fc5270 */
[--C-:B------:R-:W-:Y:S01]  /*7ca0*/  HADD2.F32 R26, -RZ, R29.reuse.H0_H0 ;  /* 0x2000001dff1a7230 */ /* 0x100fe20000004100 */
[----:B------:R-:W-:Y:S02]  /*7cb0*/  BSSY.RECONVERGENT B0, `(.L_x_104) ;  /* 0x000004c000007945 */ /* 0x000fe40003800200 */
[----:B------:R-:W-:Y:S05]  /*7cc0*/  ISETP.NE.U32.OR P0, PT, R63, 0x1, !P6 ;  /* 0x000000013f00780c */ /* 0x000fea0007705470 */
[----:B------:R-:W1:Y:S02]  /*7cd0*/  LDTM.16dp256bit.x4 R4, tmem[UR4] ;  /* 0x00000004000479ee */ /* 0x000e640008120000 */
[C---:B-12---:R-:W-:Y:S01]  /*7ce0*/  FMUL R0, R24.reuse, R4 ;  /* 0x0000000418007220 */ /* 0x046fe20000400000 */
[C---:B------:R-:W-:Y:S01]  /*7cf0*/  FMUL R4, R24.reuse, R8 ;  /* 0x0000000818047220 */ /* 0x040fe20000400000 */
[C---:B------:R-:W-:Y:S01]  /*7d00*/  FMUL R8, R24.reuse, R12 ;  /* 0x0000000c18087220 */ /* 0x040fe20000400000 */
[C---:B------:R-:W-:Y:S01]  /*7d10*/  FMUL R2, R24.reuse, R5 ;  /* 0x0000000518027220 */ /* 0x040fe20000400000 */
[C---:B------:R-:W-:Y:S01]  /*7d20*/  FFMA R0, R27.reuse, R20, R0 ;  /* 0x000000141b007223 */ /* 0x040fe20000000000 */
[C---:B------:R-:W-:Y:S01]  /*7d30*/  FMUL R12, R24.reuse, R16 ;  /* 0x00000010180c7220 */ /* 0x040fe20000400000 */
[C---:B------:R-:W-:Y:S01]  /*7d40*/  FMUL R3, R24.reuse, R6 ;  /* 0x0000000618037220 */ /* 0x040fe20000400000 */
[----:B------:R-:W-:Y:S02]  /*7d50*/  HADD2.F32 R16, -RZ, R29.H1_H1 ;  /* 0x3000001dff107230 */ /* 0x000fe40000004100 */
[C---:B------:R-:W-:Y:S01]  /*7d60*/  FFMA R2, R27.reuse, R21, R2 ;  /* 0x000000151b027223 */ /* 0x040fe20000000002 */
[C---:B------:R-:W-:Y:S01]  /*7d70*/  FMUL R7, R24.reuse, R7 ;  /* 0x0000000718077220 */ /* 0x040fe20000400000 */
[C---:B------:R-:W-:Y:S01]  /*7d80*/  FMUL R5, R24.reuse, R9 ;  /* 0x0000000918057220 */ /* 0x040fe20000400000 */
[C---:B------:R-:W-:Y:S01]  /*7d90*/  FFMA R3, R27.reuse, R26, R3 ;  /* 0x0000001a1b037223 */ /* 0x040fe20000000003 */
[C---:B------:R-:W-:Y:S01]  /*7da0*/  FMUL R9, R24.reuse, R13 ;  /* 0x0000000d18097220 */ /* 0x040fe20000400000 */
[----:B------:R-:W-:Y:S01]  /*7db0*/  FFMA R7, R27, R16, R7 ;  /* 0x000000101b077223 */ /* 0x000fe20000000007 */
[--C-:B------:R-:W-:Y:S02]  /*7dc0*/  HADD2.F32 R16, -RZ, R30.reuse.H1_H1 ;  /* 0x3000001eff107230 */ /* 0x100fe40000004100 */
[C---:B------:R-:W-:Y:S01]  /*7dd0*/  FMUL R6, R24.reuse, R10 ;  /* 0x0000000a18067220 */ /* 0x040fe20000400000 */
[C---:B------:R-:W-:Y:S01]  /*7de0*/  FMUL R13, R24.reuse, R17 ;  /* 0x00000011180d7220 */ /* 0x040fe20000400000 */
[----:B------:R-:W-:Y:S02]  /*7df0*/  HADD2.F32 R17, -RZ, R30.H0_H0 ;  /* 0x2000001eff117230 */ /* 0x000fe40000004100 */
[C---:B------:R-:W-:Y:S01]  /*7e00*/  FMUL R10, R24.reuse, R14 ;  /* 0x0000000e180a7220 */ /* 0x040fe20000400000 */
[----:B------:R-:W-:Y:S01]  /*7e10*/  FMUL R14, R24, R18 ;  /* 0x00000012180e7220 */ /* 0x000fe20000400000 */
[----:B------:R-:W-:Y:S01]  /*7e20*/  F2FP.F16.F32.PACK_AB R32, R2, R0 ;  /* 0x000000000220723e */ /* 0x000fe200000000ff */
[--C-:B------:R-:W-:Y:S01]  /*7e30*/  HADD2.F32 R18, -RZ, R31.reuse.H0_H0 ;  /* 0x2000001fff127230 */ /* 0x100fe20000004100 */
[----:B------:R-:W-:Y:S01]  /*7e40*/  F2FP.F16.F32.PACK_AB R33, R7, R3 ;  /* 0x000000030721723e */ /* 0x000fe200000000ff */
[----:B------:R-:W-:Y:S02]  /*7e50*/  HADD2.F32 R0, -RZ, R31.H1_H1 ;  /* 0x3000001fff007230 */ /* 0x000fe40000004100 */
[C---:B------:R-:W-:Y:S01]  /*7e60*/  FMUL R11, R24.reuse, R11 ;  /* 0x0000000b180b7220 */ /* 0x040fe20000400000 */
[--C-:B------:R-:W-:Y:S02]  /*7e70*/  HADD2.F32 R2, -RZ, R36.reuse.H0_H0 ;  /* 0x20000024ff027230 */ /* 0x100fe40000004100 */
[C---:B------:R-:W-:Y:S01]  /*7e80*/  FFMA R4, R27.reuse, R17, R4 ;  /* 0x000000111b047223 */ /* 0x040fe20000000004 */
[----:B------:R-:W-:Y:S02]  /*7e90*/  HADD2.F32 R3, -RZ, R36.H1_H1 ;  /* 0x30000024ff037230 */ /* 0x000fe40000004100 */
[C---:B------:R-:W-:Y:S01]  /*7ea0*/  FFMA R5, R27.reuse, R16, R5 ;  /* 0x000000101b057223 */ /* 0x040fe20000000005 */
[C---:B------:R-:W-:Y:S01]  /*7eb0*/  FFMA R6, R27.reuse, R18, R6 ;  /* 0x000000121b067223 */ /* 0x040fe20000000006 */
[C---:B------:R-:W-:Y:S01]  /*7ec0*/  FFMA R11, R27.reuse, R0, R11 ;  /* 0x000000001b0b7223 */ /* 0x040fe2000000000b */
[--C-:B------:R-:W-:Y:S02]  /*7ed0*/  HADD2.F32 R7, -RZ, R37.reuse.H0_H0 ;  /* 0x20000025ff077230 */ /* 0x100fe40000004100 */
[C---:B------:R-:W-:Y:S01]  /*7ee0*/  FFMA R8, R27.reuse, R2, R8 ;  /* 0x000000021b087223 */ /* 0x040fe20000000008 */
[----:B------:R-:W-:Y:S02]  /*7ef0*/  HADD2.F32 R0, -RZ, R37.H1_H1 ;  /* 0x30000025ff007230 */ /* 0x000fe40000004100 */
[----:B------:R-:W-:Y:S01]  /*7f00*/  FFMA R9, R27, R3, R9 ;  /* 0x000000031b097223 */ /* 0x000fe20000000009 */
[C---:B------:R-:W-:Y:S01]  /*7f10*/  FMUL R15, R24.reuse, R15 ;  /* 0x0000000f180f7220 */ /* 0x040fe20000400000 */
[--C-:B------:R-:W-:Y:S01]  /*7f20*/  HADD2.F32 R2, -RZ, R38.reuse.H0_H0 ;  /* 0x20000026ff027230 */ /* 0x100fe20000004100 */
[----:B------:R-:W-:Y:S01]  /*7f30*/  F2FP.F16.F32.PACK_AB R34, R5, R4 ;  /* 0x000000040522723e */ /* 0x000fe200000000ff */
[----:B------:R-:W-:Y:S02]  /*7f40*/  HADD2.F32 R3, -RZ, R38.H1_H1 ;  /* 0x30000026ff037230 */ /* 0x000fe40000004100 */
[C---:B------:R-:W-:Y:S01]  /*7f50*/  FFMA R10, R27.reuse, R7, R10 ;  /* 0x000000071b0a7223 */ /* 0x040fe2000000000a */
[--C-:B------:R-:W-:Y:S02]  /*7f60*/  HADD2.F32 R4, -RZ, R39.reuse.H0_H0 ;  /* 0x20000027ff047230 */ /* 0x100fe40000004100 */
[C---:B------:R-:W-:Y:S01]  /*7f70*/  FFMA R15, R27.reuse, R0, R15 ;  /* 0x000000001b0f7223 */ /* 0x040fe2000000000f */
[----:B------:R-:W-:Y:S02]  /*7f80*/  HADD2.F32 R5, -RZ, R39.H1_H1 ;  /* 0x30000027ff057230 */ /* 0x000fe40000004100 */
[----:B------:R-:W-:Y:S01]  /*7f90*/  FMUL R19, R24, R19 ;  /* 0x0000001318137220 */ /* 0x000fe20000400000 */
[C---:B------:R-:W-:Y:S01]  /*7fa0*/  FFMA R12, R27.reuse, R2, R12 ;  /* 0x000000021b0c7223 */ /* 0x040fe2000000000c */
[C---:B------:R-:W-:Y:S01]  /*7fb0*/  FFMA R13, R27.reuse, R3, R13 ;  /* 0x000000031b0d7223 */ /* 0x040fe2000000000d */
[C---:B------:R-:W-:Y:S01]  /*7fc0*/  FFMA R14, R27.reuse, R4, R14 ;  /* 0x000000041b0e7223 */ /* 0x040fe2000000000e */
[----:B------:R-:W-:Y:S01]  /*7fd0*/  FFMA R19, R27, R5, R19 ;  /* 0x000000051b137223 */ /* 0x000fe20000000013 */
[----:B------:R-:W-:Y:S02]  /*7fe0*/  F2FP.F16.F32.PACK_AB R35, R11, R6 ;  /* 0x000000060b23723e */ /* 0x000fe400000000ff */
[----:B------:R-:W-:Y:S02]  /*7ff0*/  F2FP.F16.F32.PACK_AB R8, R9, R8 ;  /* 0x000000080908723e */ /* 0x000fe400000000ff */
[----:B------:R-:W-:Y:S01]  /*8000*/  F2FP.F16.F32.PACK_AB R9, R15, R10 ;  /* 0x0000000a0f09723e */ /* 0x000fe200000000ff */
[----:B------:R1:W-:Y:S01]  /*8010*/  STSM.16.M88.4 [R66+0x200], R32 ;  /* 0x0002002042007844 */ /* 0x0003e20000000200 */
[----:B------:R-:W-:Y:S02]  /*8020*/  F2FP.F16.F32.PACK_AB R10, R13, R12 ;  /* 0x0000000c0d0a723e */ /* 0x000fe400000000ff */
[----:B------:R-:W-:Y:S05]  /*8030*/  F2FP.F16.F32.PACK_AB R11, R19, R14 ;  /* 0x0000000e130b723e */ /* 0x000fea00000000ff */
[----:B------:R1:W-:Y:S01]  /*8040*/  STSM.16.M88.4 [R65+0x200], R8 ;  /* 0x0002000841007844 */ /* 0x0003e20000000200 */
[----:B------:R-:W-:Y:S01]  /*8050*/  @!PT LDS RZ, [RZ] ;  /* 0x00000000fffff984 */ /* 0x000fe20000000800 */
[----:B------:R-:W-:Y:S01]  /*8060*/  @!PT LDS RZ, [RZ] ;  /* 0x00000000fffff984 */ /* 0x000fe20000000800 */
[----:B------:R-:W-:Y:S01]  /*8070*/  @!PT LDS RZ, [RZ] ;  /* 0x00000000fffff984 */ /* 0x000fe20000000800 */
[----:B------:R-:W-:Y:S01]  /*8080*/  @!PT LDS RZ, [RZ] ;  /* 0x00000000fffff984 */ /* 0x000fe20000000800 */
[----:B------:R2:W-:Y:S07]  /*8090*/  MEMBAR.ALL.CTA ;  /* 0x0000000000007992 */ /* 0x0005ee0000008000 */
[----:B--2---:R-:W2:Y:S02]  /*80a0*/  FENCE.VIEW.ASYNC.S ;  /* 0x00000000000073c6 */ /* 0x004ea40000000000 */
[----:B--2---:R-:W-:Y:S06]  /*80b0*/  BAR.SYNC.DEFER_BLOCKING 0x1, 0x80 ;  /* 0x0042000000007b1d */ /* 0x004fec0000010000 */
[----:B------:R-:W-:Y:S05]  /*80c0*/  @P1 BRA `(.L_x_105) ;  /* 0x0000000000281947 */ /* 0x000fea0003800000 */
[----:B------:R-:W2:Y:S01]  /*80d0*/  LDCU.64 UR6, c[0x0][0x348] ;  /* 0x00006900ff0677ac */ /* 0x000ea20008000a00 */
[----:B------:R-:W-:Y:S01]  /*80e0*/  UIADD3 UR4, UPT, UPT, UR49, 0x200, URZ ;  /* 0x0000020031047890 */ /* 0x000fe2000fffe0ff */
[----:B------:R-:W-:Y:S05]  /*80f0*/  UMOV UR41, UR52 ;  /* 0x0000003400297c82 */ /* 0x000fea0008000000 */
[----:B------:R-:W-:Y:S04]  /*8100*/  MOV R60, UR4 ;  /* 0x00000004003c7c02 */ /* 0x000fe80008000f00 */
[----:B------:R-:W-:Y:S01]  /*8110*/  R2UR UR40, R60 ;  /* 0x000000003c2872ca */ /* 0x000fe200000e0000 */
[----:B--2---:R-:W-:Y:S04]  /*8120*/  UIADD3 UR4, UP0, UPT, UR6, 0x780, URZ ;  /* 0x0000078006047890 */ /* 0x004fe8000ff1e0ff */
[----:B------:R-:W-:Y:S09]  /*8130*/  UIADD3.X UR5, UPT, UPT, URZ, UR7, URZ, UP0, !UPT ;  /* 0x00000007ff057290 */ /* 0x000ff200087fe4ff */
[----:B------:R2:W-:Y:S01]  /*8140*/  UTMASTG.5D [UR40], [UR4] ;  /* 0x00000028040073b5 */ /* 0x0005e20008020000 */
[----:B------:R0:W-:Y:S01]  /*8150*/  UTMACMDFLUSH ;  /* 0x00000000000079b7 */ /* 0x0001e20000000000 */
[----:B--2---:R-:W-:Y:S04]  /*8160*/  DEPBAR.LE SB0, 0x1 ;  /* 0x000080400000791a */ /* 0x004fe80000000000 */
.L_x_105:
[----:B------:R-:W-:Y:S05]  /*8170*/  BSYNC.RECONVERGENT B0 ;  /* 0x0000000000007941 */ /* 0x000fea0003800200 */
.L_x_104:
[----:B------:R-:W-:Y:S01]  /*8180*/  BAR.SYNC.DEFER_BLOCKING 0x1, 0x80 ;  /* 0x0042000000007b1d */ /* 0x000fe20000010000 */
[----:B------:R-:W-:Y:S01]  /*8190*/  LEA R4, R68, UR49, 0x3 ;  /* 0x0000003144047c11 */ /* 0x000fe2000f8e18ff */
[----:B------:R-:W-:Y:S01]  /*81a0*/  UISETP.NE.AND UP0, UPT, UR54, URZ, UPT ;  /* 0x000000ff3600728c */ /* 0x000fe2000bf05270 */
[----:B------:R-:W-:Y:S08]  /*81b0*/  @P0 SHF.L.U32 R3, R52, 0x1f, RZ ;  /* 0x0000001f34030819 */ /* 0x000ff000000006ff */
[----:B------:R-:W-:Y:S05]  /*81c0*/  BRA.U !UP0, `(.L_x_106) ;  /* 0x0000000108287547 */ /* 0x000fea000b800000 */
[----:B------:R-:W2:Y:S01]  /*81d0*/  S2R R0, SR_CgaCtaId ;  /* 0x0000000000007919 */ /* 0x000ea20000008800 */
[----:B------:R-:W-:Y:S01]  /*81e0*/  ISETP.NE.U32.OR P1, PT, R63, 0x1, !P6 ;  /* 0x000000013f00780c */ /* 0x000fe20007725470 */
[----:B------:R-:W-:Y:S01]  /*81f0*/  IMAD.U32 R2, RZ, RZ, UR51 ;  /* 0x00000033ff027e24 */ /* 0x000fe2000f8e00ff */
[----:B------:R-:W-:Y:S04]  /*8200*/  UIADD3 UR4, UPT, UPT, UR51, 0x1, URZ ;  /* 0x0000000133047890 */ /* 0x000fe8000fffe0ff */
[----:B------:R-:W-:Y:S04]  /*8210*/  UISETP.NE.AND UP0, UPT, UR4, 0x4, UPT ;  /* 0x000000040400788c */ /* 0x000fe8000bf05270 */
[----:B------:R-:W-:Y:S03]  /*8220*/  USEL UR51, UR4, URZ, UP0 ;  /* 0x000000ff04337287 */ /* 0x000fe60008000000 */
[----:B------:R-:W-:Y:S05]  /*8230*/  @P1 LEA R2, R2, UR49, 0x3 ;  /* 0x0000003102021c11 */ /* 0x000fea000f8e18ff */
[----:B------:R-:W-:Y:S05]  /*8240*/  @P1 VIADD R2, R2, 0x130 ;  /* 0x0000013002021836 */ /* 0x000fea0000000000 */
[----:B--2---:R-:W-:Y:S04]  /*8250*/  @P1 PRMT R0, R0, 0x654, R2 ;  /* 0x0000065400001816 */ /* 0x004fe80000000002 */
[----:B------:R2:W-:Y:S03]  /*8260*/  @P1 SYNCS.ARRIVE.TRANS64.RED.A1T0 RZ, [R0+URZ], RZ ;  /* 0x000000ff00ff19a7 */ /* 0x0005e600081004ff */
.L_x_106:
[----:B------:R-:W4:Y:S01]  /*8270*/  @P0 SYNCS.PHASECHK.TRANS64.TRYWAIT P1, [R4+URZ+0x110], R3 ;  /* 0x00011003040005a7 */ /* 0x000f2200080211ff */
[----:B------:R-:W-:Y:S01]  /*8280*/  BSSY B1, `(.L_x_107) ;  /* 0x0000012000017945 */ /* 0x000fe20003800000 */
[----:B----4-:R-:W-:Y:S03]  /*8290*/  @P0 SEL R70, RZ, 0x1, !P1 ;  /* 0x00000001ff460807 */ /* 0x010fe60004800000 */
[----:B------:R-:W-:Y:S05]  /*82a0*/  @!P0 BRA `(.L_x_108) ;  /* 0x00000000003c8947 */ /* 0x000fea0003800000 */
[----:B------:R-:W-:Y:S01]  /*82b0*/  ISETP.NE.U32.AND P0, PT, R71, 0x1, PT ;  /* 0x000000014700780c */ /* 0x000fe20003f05070 */
[----:B------:R-:W-:Y:S01]  /*82c0*/  BSSY B0, `(.L_x_109) ;  /* 0x0000008000007945 */ /* 0x000fe20003800000 */
[----:B------:R-:W-:Y:S11]  /*82d0*/  ISETP.NE.AND P1, PT, R70, RZ, PT ;  /* 0x000000ff4600720c */ /* 0x000ff60003f25270 */
[----:B------:R-:W-:Y:S04]  /*82e0*/  @P0 IMAD R3, R68, 0x1000, R69 ;  /* 0x0000100044030824 */ /* 0x000fe800078e0245 */
[----:B------:R-:W-:Y:S01]  /*82f0*/  @P0 VIADD R2, R3, UR49 ;  /* 0x0000003103020c36 */ /* 0x000fe20008000000 */
[----:B------:R-:W-:Y:S06]  /*8300*/  @P1 BRA `(.L_x_110) ;  /* 0x00000000000c1947 */ /* 0x000fec0003800000 */
[----:B--2---:R-:W-:Y:S04]  /*8310*/  SHF.L.U32 R0, R52, 0x1f, RZ ;  /* 0x0000001f34007819 */ /* 0x004fe800000006ff */
[----:B------:R-:W2:Y:S02]  /*8320*/  SYNCS.PHASECHK.TRANS64.TRYWAIT P1, [R4+URZ+0x110], R0 ;  /* 0x00011000040075a7 */ /* 0x000ea400080211ff */
[----:B--2---:R-:W-:Y:S05]  /*8330*/  @!P1 BRA `(.L_x_111) ;  /* 0x0000002800609947 */ /* 0x004fea0003800000 */
.L_x_110:
[----:B------:R-:W-:Y:S05]  /*8340*/  BSYNC B0 ;  /* 0x0000000000007941 */ /* 0x000fea0003800000 */
.L_x_109:
[----:B------:R-:W-:Y:S01]  /*8350*/  @P0 IADD3 R2, PT, PT, R61, R2, RZ ;  /* 0x000000023d020210 */ /* 0x000fe20007ffe0ff */
[----:B------:R-:W-:Y:S05]  /*8360*/  @P0 WARPSYNC.ALL ;  /* 0x0000000000000948 */ /* 0x000fea0003800000 */
[----:B------:R4:W1:Y:S01]  /*8370*/  @P0 LDSM.16.M88.4 R28, [R3+UR49+0x200] ;  /* 0x00020031031c083b */ /* 0x0008620008000200 */
[----:B------:R-:W-:Y:S03]  /*8380*/  IADD3 R68, PT, PT, R68, 0x1, RZ ;  /* 0x0000000144447810 */ /* 0x000fe60007ffe0ff */
[----:B------:R4:W1:Y:S04]  /*8390*/  @P0 LDSM.16.M88.4 R36, [R2+0x200] ;  /* 0x000200000224083b */ /* 0x0008680000000200 */
.L_x_108:
[----:B------:R-:W-:Y:S05]  /*83a0*/  BSYNC B1 ;  /* 0x0000000000017941 */ /* 0x000fea0003800000 */
.L_x_107:
[----:B--2---:R-:W-:Y:S05]  /*83b0*/  VIADD R0, R25, 0x20 ;  /* 0x0000002019007836 */ /* 0x004fea0000000000 */
[----:B------:R-:W-:Y:S04]  /*83c0*/  SHF.R.U32.HI R0, RZ, 0x15, R0 ;  /* 0x00000015ff007819 */ /* 0x000fe80000011600 */
[----:B------:R-:W-:Y:S11]  /*83d0*/  LOP3.LUT P0, RZ, R0, 0x3, R56, 0x48, !PT ;  /* 0x0000000300ff7812 */ /* 0x000ff60007804838 */
[----:B------:R-:W-:Y:S02]  /*83e0*/  @!UPT UIADD3 URZ, UPT, UPT, URZ, URZ, URZ ;  /* 0x000000fffffff290 */ /* 0x000fe4000fffe0ff */
[----:B------:R-:W-:Y:S05]  /*83f0*/  @!P0 BRA `(.L_x_112) ;  /* 0x0000000000408947 */ /* 0x000fea0003800000 */
[----:B------:R-:W2:Y:S01]  /*8400*/  LDCU.64 UR8, c[0x4][0x70] ;  /* 0x01000e00ff0877ac */ /* 0x000ea20008000a00 */
[----:B----4-:R-:W-:Y:S01]  /*8410*/  MOV R3, 0x0 ;  /* 0x0000000000037802 */ /* 0x010fe20000000f00 */
[----:B------:R-:W-:Y:S02]  /*8420*/  HFMA2 R12, -RZ, RZ, 0, 5.9604644775390625e-08 ;  /* 0x00000001ff0c7431 */ /* 0x000fe400000001ff */
[----:B-1----:R-:W-:Y:S02]  /*8430*/  IMAD.MOV.U32 R8, RZ, RZ, 0x192 ;  /* 0x00000192ff087424 */ /* 0x002fe400078e00ff */
[----:B------:R-:W-:Y:S01]  /*8440*/  IMAD.MOV.U32 R13, RZ, RZ, RZ ;  /* 0x000000ffff0d7224 */ /* 0x000fe200078e00ff */
[----:B------:R-:W1:Y:S01]  /*8450*/  LDCU.64 UR6, c[0x4][0x78] ;  /* 0x01000f00ff0677ac */ /* 0x000e620008000a00 */
[----:B------:R-:W4:Y:S01]  /*8460*/  LDC.64 R2, c[0x4][R3] ;  /* 0x0100000003027b82 */ /* 0x000f220000000a00 */
[----:B------:R-:W5:Y:S01]  /*8470*/  LDCU.64 UR4, c[0x4][0x10] ;  /* 0x01000200ff0477ac */ /* 0x000f620008000a00 */
[----:B--2---:R-:W-:Y:S01]  /*8480*/  MOV R5, UR9 ;  /* 0x0000000900057c02 */ /* 0x004fe20008000f00 */
[----:B------:R-:W-:Y:S01]  /*8490*/  IMAD.U32 R4, RZ, RZ, UR8 ;  /* 0x00000008ff047e24 */ /* 0x000fe2000f8e00ff */
[----:B-1----:R-:W-:Y:S01]  /*84a0*/  MOV R7, UR7 ;  /* 0x0000000700077c02 */ /* 0x002fe20008000f00 */
[----:B------:R-:W-:Y:S01]  /*84b0*/  IMAD.U32 R6, RZ, RZ, UR6 ;  /* 0x00000006ff067e24 */ /* 0x000fe2000f8e00ff */
[----:B-----5:R-:W-:Y:S01]  /*84c0*/  MOV R11, UR5 ;  /* 0x00000005000b7c02 */ /* 0x020fe20008000f00 */
[----:B------:R-:W-:Y:S02]  /*84d0*/  IMAD.U32 R10, RZ, RZ, UR4 ;  /* 0x00000004ff0a7e24 */ /* 0x000fe4000f8e00ff */
[----:B------:R-:W-:Y:S07]  /*84e0*/  LEPC R20, `(.L_x_112) ;  /* 0x000000001014794e */ /* 0x000fee0000000000 */
[----:B---34-:R-:W-:Y:S05]  /*84f0*/  CALL.ABS.NOINC R2 ;  /* 0x0000000002007343 */ /* 0x018fea0003c00000 */
.L_x_112:
[----:B------:R-:W-:Y:S01]  /*8500*/  ISETP.NE.AND P6, PT, R64, RZ, PT ;  /* 0x000000ff4000720c */ /* 0x000fe20003fc5270 */
[----:B------:R-:W-:Y:S05]  /*8510*/  WARPSYNC.ALL ;  /* 0x0000000000007948 */ /* 0x000fea0003800000 */
[----:B------:R-:W-:Y:S01]  /*8520*/  R2UR UR4, R25 ;  /* 0x00000000190472ca */ /* 0x000fe200000e0000 */
[--C-:B-1--4-:R-:W-:Y:S01]  /*8530*/  HADD2.F32 R3, -RZ, R28.reuse.H0_H0 ;  /* 0x2000001cff037230 */ /* 0x112fe20000004100 */
[----:B------:R-:W1:Y:S01]  /*8540*/  S2R R72, SR_CgaCtaId ;  /* 0x0000000000487919 */ /* 0x000e620000008800 */
[--C-:B------:R-:W-:Y:S01]  /*8550*/  HADD2.F32 R20, -RZ, R29.reuse.H0_H0 ;  /* 0x2000001dff147230 */ /* 0x100fe20000004100 */
[----:B------:R-:W-:Y:S01]  /*8560*/  ISETP.NE.U32.OR P0, PT, R63, 0x1, !P6 ;  /* 0x000000013f00780c */ /* 0x000fe20007705470 */
[----:B------:R-:W-:Y:S01]  /*8570*/  HADD2.F32 R21, -RZ, R29.H1_H1 ;  /* 0x3000001dff157230 */ /* 0x000fe20000004100 */
[----:B------:R-:W-:Y:S01]  /*8580*/  ISETP.NE.AND P1, PT, R54, RZ, PT ;  /* 0x000000ff3600720c */ /* 0x000fe20003f25270 */
[----:B------:R-:W-:Y:S06]  /*8590*/  BSSY.RECONVERGENT B0, `(.L_x_113) ;  /* 0x000004f000007945 */ /* 0x000fec0003800200 */
[----:B------:R-:W2:Y:S02]  /*85a0*/  LDTM.16dp256bit.x4 R4, tmem[UR4+0x20] ;  /* 0x00002004000479ee */ /* 0x000ea40008120000 */
[C---:B--2---:R-:W-:Y:S01]  /*85b0*/  FMUL R0, R24.reuse, R4 ;  /* 0x0000000418007220 */ /* 0x044fe20000400000 */
[----:B------:R-:W-:Y:S02]  /*85c0*/  HADD2.F32 R4, -RZ, R28.H1_H1 ;  /* 0x3000001cff047230 */ /* 0x000fe40000004100 */
[C---:B------:R-:W-:Y:S01]  /*85d0*/  FMUL R2, R24.reuse, R5 ;  /* 0x0000000518027220 */ /* 0x040fe20000400000 */
[C---:B------:R-:W-:Y:S01]  /*85e0*/  FMUL R7, R24.reuse, R7 ;  /* 0x0000000718077220 */ /* 0x040fe20000400000 */
[C---:B------:R-:W-:Y:S01]  /*85f0*/  FFMA R0, R27.reuse, R3, R0 ;  /* 0x000000031b007223 */ /* 0x040fe20000000000 */
[C---:B------:R-:W-:Y:S01]  /*8600*/  FMUL R3, R24.reuse, R6 ;  /* 0x0000000618037220 */ /* 0x040fe20000400000 */
[C---:B------:R-:W-:Y:S01]  /*8610*/  FFMA R2, R27.reuse, R4, R2 ;  /* 0x000000041b027223 */ /* 0x040fe20000000002 */
[C---:B------:R-:W-:Y:S01]  /*8620*/  FMUL R4, R24.reuse, R8 ;  /* 0x0000000818047220 */ /* 0x040fe20000400000 */
[----:B------:R-:W-:Y:S01]  /*8630*/  FMUL R5, R24, R9 ;  /* 0x0000000918057220 */ /* 0x000fe20000400000 */
[C---:B------:R-:W-:Y:S01]  /*8640*/  FFMA R3, R27.reuse, R20, R3 ;  /* 0x000000141b037223 */ /* 0x040fe20000000003 */
[----:B------:R-:W-:Y:S01]  /*8650*/  FFMA R7, R27, R21, R7 ;  /* 0x000000151b077223 */ /* 0x000fe20000000007 */
[----:B------:R-:W-:Y:S01]  /*8660*/  F2FP.F16.F32.PACK_AB R32, R2, R0 ;  /* 0x000000000220723e */ /* 0x000fe200000000ff */
[--C-:B------:R-:W-:Y:S02]  /*8670*/  HADD2.F32 R0, -RZ, R30.reuse.H0_H0 ;  /* 0x2000001eff007230 */ /* 0x100fe40000004100 */
[C---:B------:R-:W-:Y:S01]  /*8680*/  FMUL R8, R24.reuse, R12 ;  /* 0x0000000c18087220 */ /* 0x040fe20000400000 */
[----:B------:R-:W-:Y:S01]  /*8690*/  HADD2.F32 R2, -RZ, R30.H1_H1 ;  /* 0x3000001eff027230 */ /* 0x000fe20000004100 */
[----:B------:R-:W-:Y:S01]  /*86a0*/  F2FP.F16.F32.PACK_AB R33, R7, R3 ;  /* 0x000000030721723e */ /* 0x000fe200000000ff */
[C---:B------:R-:W-:Y:S01]  /*86b0*/  FMUL R9, R24.reuse, R13 ;  /* 0x0000000d18097220 */ /* 0x040fe20000400000 */
[C---:B------:R-:W-:Y:S01]  /*86c0*/  FMUL R12, R24.reuse, R16 ;  /* 0x00000010180c7220 */ /* 0x040fe20000400000 */
[C---:B------:R-:W-:Y:S01]  /*86d0*/  FMUL R13, R24.reuse, R17 ;  /* 0x00000011180d7220 */ /* 0x040fe20000400000 */
[--C-:B------:R-:W-:Y:S02]  /*86e0*/  HADD2.F32 R16, -RZ, R31.reuse.H0_H0 ;  /* 0x2000001fff107230 */ /* 0x100fe40000004100 */
[C---:B------:R-:W-:Y:S01]  /*86f0*/  FFMA R4, R27.reuse, R0, R4 ;  /* 0x000000001b047223 */ /* 0x040fe20000000004 */
[C---:B------:R-:W-:Y:S01]  /*8700*/  FMUL R6, R24.reuse, R10 ;  /* 0x0000000a18067220 */ /* 0x040fe20000400000 */
[----:B------:R-:W-:Y:S02]  /*8710*/  HADD2.F32 R17, -RZ, R31.H1_H1 ;  /* 0x3000001fff117230 */ /* 0x000fe40000004100 */
[C---:B------:R-:W-:Y:S01]  /*8720*/  FFMA R5, R27.reuse, R2, R5 ;  /* 0x000000021b057223 */ /* 0x040fe20000000005 */
[C---:B------:R-:W-:Y:S01]  /*8730*/  FMUL R11, R24.reuse, R11 ;  /* 0x0000000b180b7220 */ /* 0x040fe20000400000 */
[--C-:B------:R-:W-:Y:S02]  /*8740*/  HADD2.F32 R0, -RZ, R36.reuse.H0_H0 ;  /* 0x20000024ff007230 */ /* 0x100fe40000004100 */
[----:B------:R-:W-:Y:S01]  /*8750*/  FFMA R6, R27, R16, R6 ;  /* 0x000000101b067223 */ /* 0x000fe20000000006 */
[----:B------:R-:W-:Y:S01]  /*8760*/  HADD2.F32 R2, -RZ, R36.H1_H1 ;  /* 0x30000024ff027230 */ /* 0x000fe20000004100 */
[----:B------:R-:W-:Y:S01]  /*8770*/  F2FP.F16.F32.PACK_AB R34, R5, R4 ;  /* 0x000000040522723e */ /* 0x000fe200000000ff */
[--C-:B------:R-:W-:Y:S02]  /*8780*/  HADD2.F32 R3, -RZ, R37.reuse.H0_H0 ;  /* 0x20000025ff037230 */ /* 0x100fe40000004100 */
[C---:B------:R-:W-:Y:S01]  /*8790*/  FMUL R10, R24.reuse, R14 ;  /* 0x0000000e180a7220 */ /* 0x040fe20000400000 */
[C---:B------:R-:W-:Y:S01]  /*87a0*/  FFMA R11, R27.reuse, R17, R11 ;  /* 0x000000111b0b7223 */ /* 0x040fe2000000000b */
[C---:B------:R-:W-:Y:S01]  /*87b0*/  FFMA R8, R27.reuse, R0, R8 ;  /* 0x000000001b087223 */ /* 0x040fe20000000008 */
[C---:B------:R-:W-:Y:S01]  /*87c0*/  FFMA R9, R27.reuse, R2, R9 ;  /* 0x000000021b097223 */ /* 0x040fe20000000009 */
[----:B------:R-:W-:Y:S02]  /*87d0*/  HADD2.F32 R0, -RZ, R37.H1_H1 ;  /* 0x30000025ff007230 */ /* 0x000fe40000004100 */
[----:B------:R-:W-:Y:S01]  /*87e0*/  FFMA R10, R27, R3, R10 ;  /* 0x000000031b0a7223 */ /* 0x000fe2000000000a */
[----:B------:R-:W-:Y:S01]  /*87f0*/  F2FP.F16.F32.PACK_AB R35, R11, R6 ;  /* 0x000000060b23723e */ /* 0x000fe200000000ff */
[C---:B------:R-:W-:Y:S01]  /*8800*/  FMUL R15, R24.reuse, R15 ;  /* 0x0000000f180f7220 */ /* 0x040fe20000400000 */
[--C-:B------:R-:W-:Y:S02]  /*8810*/  HADD2.F32 R2, -RZ, R38.reuse.H0_H0 ;  /* 0x20000026ff027230 */ /* 0x100fe40000004100 */
[C---:B------:R-:W-:Y:S01]  /*8820*/  FMUL R14, R24.reuse, R18 ;  /* 0x00000012180e7220 */ /* 0x040fe20000400000 */
[----:B------:R-:W-:Y:S01]  /*8830*/  HADD2.F32 R3, -RZ, R38.H1_H1 ;  /* 0x30000026ff037230 */ /* 0x000fe20000004100 */
[----:B------:R2:W-:Y:S01]  /*8840*/  STSM.16.M88.4 [R66+0x1200], R32 ;  /* 0x0012002042007844 */ /* 0x0005e20000000200 */
[----:B------:R-:W-:Y:S01]  /*8850*/  F2FP.F16.F32.PACK_AB R8, R9, R8 ;  /* 0x000000080908723e */ /* 0x000fe200000000ff */
[--C-:B------:R-:W-:Y:S02]  /*8860*/  HADD2.F32 R4, -RZ, R39.reuse.H0_H0 ;  /* 0x20000027ff047230 */ /* 0x100fe40000004100 */
[C---:B------:R-:W-:Y:S01]  /*8870*/  FFMA R15, R27.reuse, R0, R15 ;  /* 0x000000001b0f7223 */ /* 0x040fe2000000000f */
[----:B------:R-:W-:Y:S01]  /*8880*/  MOV R0, UR51 ;  /* 0x0000003300007c02 */ /* 0x000fe20008000f00 */
        /* <DEDUP_REMOVED lines=8> */
[----:B------:R-:W-:Y:S02]  /*8910*/  F2FP.F16.F32.PACK_AB R11, R19, R14 ;  /* 0x0000000e130b723e */ /* 0x000fe400000000ff */
[----:B------:R-:W-:Y:S02]  /*8920*/  @P0 LEA R0, R0, UR49, 0x3 ;  /* 0x0000003100000c11 */ /* 0x000fe4000f8e18ff */
[----:B------:R-:W-:Y:S01]  /*8930*/  LEA R2, R68, UR49, 0x3 ;  /* 0x0000003144027c11 */ /* 0x000fe2000f8e18ff */
[----:B------:R2:W-:Y:S01]  /*8940*/  STSM.16.M88.4 [R65+0x1200], R8 ;  /* 0x0012000841007844 */ /* 0x0005e20000000200 */
[----:B------:R-:W-:Y:S02]  /*8950*/  @P0 IADD3 R0, PT, PT, R0, 0x130, RZ ;  /* 0x0000013000000810 */ /* 0x000fe40007ffe0ff */
[----:B------:R-:W-:Y:S01]  /*8960*/  @P0 SHF.L.U32 R3, R52, 0x1f, RZ ;  /* 0x0000001f34030819 */ /* 0x000fe200000006ff */
[----:B------:R-:W-:Y:S01]  /*8970*/  @!PT LDS RZ, [RZ] ;  /* 0x00000000fffff984 */ /* 0x000fe20000000800 */
[----:B------:R-:W-:Y:S01]  /*8980*/  @!PT LDS RZ, [RZ] ;  /* 0x00000000fffff984 */ /* 0x000fe20000000800 */
[----:B------:R-:W-:Y:S01]  /*8990*/  @!PT LDS RZ, [RZ] ;  /* 0x00000000fffff984 */ /* 0x000fe20000000800 */
[----:B------:R-:W-:Y:S01]  /*89a0*/  @!PT LDS RZ, [RZ] ;  /* 0x00000000fffff984 */ /* 0x000fe20000000800 */
[----:B------:R4:W-:Y:S06]  /*89b0*/  MEMBAR.ALL.CTA ;  /* 0x0000000000007992 */ /* 0x0009ec0000008000 */
[----:B----4-:R-:W4:Y:S01]  /*89c0*/  FENCE.VIEW.ASYNC.S ;  /* 0x00000000000073c6 */ /* 0x010f220000000000 */
[----:B-1----:R-:W-:Y:S01]  /*89d0*/  @P0 PRMT R0, R72, 0x654, R0 ;  /* 0x0000065448000816 */ /* 0x002fe20000000000 */
[----:B----4-:R-:W-:Y:S06]  /*89e0*/  BAR.SYNC.DEFER_BLOCKING 0x1, 0x80 ;  /* 0x0042000000007b1d */ /* 0x010fec0000010000 */
[----:B------:R-:W-:Y:S05]  /*89f0*/  @P1 BRA `(.L_x_114) ;  /* 0x0000000000201947 */ /* 0x000fea0003800000 */
[----:B------:R-:W1:Y:S01]  /*8a00*/  LDCU.64 UR6, c[0x0][0x348] ;  /* 0x00006900ff0677ac */ /* 0x000e620008000a00 */
[----:B------:R-:W-:Y:S02]  /*8a10*/  UIADD3 UR40, UPT, UPT, UR49, 0x1200, URZ ;  /* 0x0000120031287890 */ /* 0x000fe4000fffe0ff */
[----:B------:R-:W-:Y:S02]  /*8a20*/  UIADD3 UR41, UPT, UPT, UR52, 0x20, URZ ;  /* 0x0000002034297890 */ /* 0x000fe4000fffe0ff */
[----:B-1----:R-:W-:Y:S04]  /*8a30*/  UIADD3 UR4, UP0, UPT, UR6, 0x780, URZ ;  /* 0x0000078006047890 */ /* 0x002fe8000ff1e0ff */
[----:B------:R-:W-:Y:S09]  /*8a40*/  UIADD3.X UR5, UPT, UPT, URZ, UR7, URZ, UP0, !UPT ;  /* 0x00000007ff057290 */ /* 0x000ff200087fe4ff */
[----:B------:R1:W-:Y:S01]  /*8a50*/  UTMASTG.5D [UR40], [UR4] ;  /* 0x00000028040073b5 */ /* 0x0003e20008020000 */
[----:B------:R0:W-:Y:S01]  /*8a60*/  UTMACMDFLUSH ;  /* 0x00000000000079b7 */ /* 0x0001e20000000000 */
[----:B-1----:R-:W-:Y:S04]  /*8a70*/  DEPBAR.LE SB0, 0x1 ;  /* 0x000080400000791a */ /* 0x002fe80000000000 */
.L_x_114:
[----:B------:R-:W-:Y:S05]  /*8a80*/  BSYNC.RECONVERGENT B0 ;  /* 0x0000000000007941 */ /* 0x000fea0003800200 */
.L_x_113:
[----:B------:R-:W-:Y:S01]  /*8a90*/  BAR.SYNC.DEFER_BLOCKING 0x1, 0x80 ;  /* 0x0042000000007b1d */ /* 0x000fe20000010000 */
[----:B------:R-:W-:Y:S04]  /*8aa0*/  UIADD3 UR4, UPT, UPT, UR51, 0x1, URZ ;  /* 0x0000000133047890 */ /* 0x000fe8000fffe0ff */
[----:B------:R-:W-:Y:S04]  /*8ab0*/  UISETP.NE.AND UP0, UPT, UR4, 0x4, UPT ;  /* 0x000000040400788c */ /* 0x000fe8000bf05270 */
[----:B------:R-:W-:Y:S01]  /*8ac0*/  USEL UR50, UR4, URZ, UP0 ;  /* 0x000000ff04327287 */ /* 0x000fe20008000000 */
[----:B------:R1:W-:Y:S01]  /*8ad0*/  @P0 SYNCS.ARRIVE.TRANS64.RED.A1T0 RZ, [R0+URZ], RZ ;  /* 0x000000ff00ff09a7 */ /* 0x0003e200081004ff */
[----:B------:R-:W-:Y:S01]  /*8ae0*/  BSSY B1, `(.L_x_115) ;  /* 0x0000013000017945 */ /* 0x000fe20003800000 */
[----:B------:R-:W4:Y:S02]  /*8af0*/  @P0 SYNCS.PHASECHK.TRANS64.TRYWAIT P1, [R2+URZ+0x110], R3 ;  /* 0x00011003020005a7 */ /* 0x000f2400080211ff */
[----:B----4-:R-:W-:Y:S01]  /*8b00*/  @P0 SEL R70, RZ, 0x1, !P1 ;  /* 0x00000001ff460807 */ /* 0x010fe20004800000 */
[----:B-1----:R-:W-:Y:S06]  /*8b10*/  @!P0 BRA `(.L_x_116) ;  /* 0x00000000003c8947 */ /* 0x002fec0003800000 */
[----:B------:R-:W-:Y:S01]  /*8b20*/  ISETP.NE.U32.AND P0, PT, R71, 0x1, PT ;  /* 0x000000014700780c */ /* 0x000fe20003f05070 */
[----:B------:R-:W-:Y:S01]  /*8b30*/  BSSY B0, `(.L_x_117) ;  /* 0x0000008000007945 */ /* 0x000fe20003800000 */
[----:B------:R-:W-:Y:S11]  /*8b40*/  ISETP.NE.AND P1, PT, R70, RZ, PT ;  /* 0x000000ff4600720c */ /* 0x000ff60003f25270 */
[----:B------:R-:W-:Y:S04]  /*8b50*/  @P0 IMAD R3, R68, 0x1000, R69 ;  /* 0x0000100044030824 */ /* 0x000fe800078e0245 */
[----:B------:R-:W-:Y:S01]  /*8b60*/  @P0 VIADD R0, R3, UR49 ;  /* 0x0000003103000c36 */ /* 0x000fe20008000000 */
[----:B------:R-:W-:Y:S06]  /*8b70*/  @P1 BRA `(.L_x_118) ;  /* 0x00000000000c1947 */ /* 0x000fec0003800000 */
[----:B------:R-:W-:Y:S04]  /*8b80*/  SHF.L.U32 R4, R52, 0x1f, RZ ;  /* 0x0000001f34047819 */ /* 0x000fe800000006ff */
[----:B------:R-:W1:Y:S02]  /*8b90*/  SYNCS.PHASECHK.TRANS64.TRYWAIT P1, [R2+URZ+0x110], R4 ;  /* 0x00011004020075a7 */ /* 0x000e6400080211ff */
[----:B-1----:R-:W-:Y:S05]  /*8ba0*/  @!P1 BRA `(.L_x_119) ;  /* 0x0000002000589947 */ /* 0x002fea0003800000 */
.L_x_118:
[----:B------:R-:W-:Y:S05]  /*8bb0*/  BSYNC B0 ;  /* 0x0000000000007941 */ /* 0x000fea0003800000 */
.L_x_117:
[----:B------:R-:W-:Y:S01]  /*8bc0*/  @P0 IADD3 R0, PT, PT, R61, R0, RZ ;  /* 0x000000003d000210 */ /* 0x000fe20007ffe0ff */
[----:B------:R-:W-:Y:S05]  /*8bd0*/  @P0 WARPSYNC.ALL ;  /* 0x0000000000000948 */ /* 0x000fea0003800000 */
[----:B------:R4:W1:Y:S01]  /*8be0*/  @P0 LDSM.16.M88.4 R28, [R3+UR49+0x200] ;  /* 0x00020031031c083b */ /* 0x0008620008000200 */
[----:B------:R-:W-:Y:S03]  /*8bf0*/  IADD3 R68, PT, PT, R68, 0x1, RZ ;  /* 0x0000000144447810 */ /* 0x000fe60007ffe0ff */
[----:B------:R4:W1:Y:S04]  /*8c00*/  @P0 LDSM.16.M88.4 R36, [R0+0x200] ;  /* 0x000200000024083b */ /* 0x0008680000000200 */
.L_x_116:
[----:B------:R-:W-:Y:S05]  /*8c10*/  BSYNC B1 ;  /* 0x0000000000017941 */ /* 0x000fea0003800000 */
.L_x_115:
[----:B----4-:R-:W-:Y:S05]  /*8c20*/  VIADD R0, R25, 0x40 ;  /* 0x0000004019007836 */ /* 0x010fea0000000000 */
[----:B------:R-:W-:Y:S04]  /*8c30*/  SHF.R.U32.HI R0, RZ, 0x15, R0 ;  /* 0x00000015ff007819 */ /* 0x000fe80000011600 */
[----:B------:R-:W-:Y:S11]  /*8c40*/  LOP3.LUT P0, RZ, R0, 0x3, R56, 0x48, !PT ;  /* 0x0000000300ff7812 */ /* 0x000ff60007804838 */
[----:B------:R-:W-:Y:S02]  /*8c50*/  @!UPT UIADD3 URZ, UPT, UPT, URZ, URZ, URZ ;  /* 0x000000fffffff290 */ /* 0x000fe4000fffe0ff */
[----:B------:R-:W-:Y:S05]  /*8c60*/  @!P0 BRA `(.L_x_120) ;  /* 0x0000000000408947 */ /* 0x000fea0003800000 */
[----:B------:R-:W4:Y:S01]  /*8c70*/  LDCU.64 UR8, c[0x4][0x70] ;  /* 0x01000e00ff0877ac */ /* 0x000f220008000a00 */
[----:B------:R-:W-:Y:S01]  /*8c80*/  MOV R3, 0x0 ;  /* 0x0000000000037802 */ /* 0x000fe20000000f00 */
[----:B------:R-:W-:Y:S02]  /*8c90*/  HFMA2 R12, -RZ, RZ, 0, 5.9604644775390625e-08 ;  /* 0x00000001ff0c7431 */ /* 0x000fe400000001ff */
[----:B--2---:R-:W-:Y:S02]  /*8ca0*/  IMAD.MOV.U32 R8, RZ, RZ, 0x192 ;  /* 0x00000192ff087424 */ /* 0x004fe400078e00ff */
[----:B------:R-:W-:Y:S01]  /*8cb0*/  IMAD.MOV.U32 R13, RZ, RZ, RZ ;  /* 0x000000ffff0d7224 */ /* 0x000fe200078e00ff */
[----:B------:R-:W2:Y:S01]  /*8cc0*/  LDCU.64 UR6, c[0x4][0x78] ;  /* 0x01000f00ff0677ac */ /* 0x000ea20008000a00 */
[----:B-1----:R-:W1:Y:S01]  /*8cd0*/  LDC.64 R2, c[0x4][R3] ;  /* 0x0100000003027b82 */ /* 0x002e620000000a00 */
[----:B------:R-:W5:Y:S01]  /*8ce0*/  LDCU.64 UR4, c[0x4][0x10] ;  /* 0x01000200ff0477ac */ /* 0x000f620008000a00 */
[----:B----4-:R-:W-:Y:S01]  /*8cf0*/  MOV R5, UR9 ;  /* 0x0000000900057c02 */ /* 0x010fe20008000f00 */
[----:B------:R-:W-:Y:S01]  /*8d00*/  IMAD.U32 R4, RZ, RZ, UR8 ;  /* 0x00000008ff047e24 */ /* 0x000fe2000f8e00ff */
[----:B--2---:R-:W-:Y:S01]  /*8d10*/  MOV R7, UR7 ;  /* 0x0000000700077c02 */ /* 0x004fe20008000f00 */
[----:B------:R-:W-:Y:S01]  /*8d20*/  IMAD.U32 R6, RZ, RZ, UR6 ;  /* 0x00000006ff067e24 */ /* 0x000fe2000f8e00ff */
[----:B-----5:R-:W-:Y:S01]  /*8d30*/  MOV R11, UR5 ;  /* 0x00000005000b7c02 */ /* 0x020fe20008000f00 */
[----:B------:R-:W-:Y:S02]  /*8d40*/  IMAD.U32 R10, RZ, RZ, UR4 ;  /* 0x00000004ff0a7e24 */ /* 0x000fe4000f8e00ff */
[----:B------:R-:W-:Y:S07]  /*8d50*/  LEPC R20, `(.L_x_120) ;  /* 0x000000001014794e */ /* 0x000fee0000000000 */
[----:B-1-3--:R-:W-:Y:S05]  /*8d60*/  CALL.ABS.NOINC R2 ;  /* 0x0000000002007343 */ /* 0x00afea0003c00000 */
.L_x_120:
[----:B------:R-:W-:Y:S01]  /*8d70*/  ISETP.NE.AND P6, PT, R64, RZ, PT ;  /* 0x000000ff4000720c */ /* 0x000fe20003fc5270 */
[----:B------:R-:W-:Y:S05]  /*8d80*/  WARPSYNC.ALL ;  /* 0x0000000000007948 */ /* 0x000fea0003800000 */
[----:B------:R-:W-:Y:S01]  /*8d90*/  R2UR UR4, R25 ;  /* 0x00000000190472ca */ /* 0x000fe200000e0000 */
[--C-:B-1----:R-:W-:Y:S01]  /*8da0*/  HADD2.F32 R3, -RZ, R28.reuse.H0_H0 ;  /* 0x2000001cff037230 */ /* 0x102fe20000004100 */
[----:B------:R-:W-:Y:S01]  /*8db0*/  ISETP.NE.U32.OR P0, PT, R63, 0x1, !P6 ;  /* 0x000000013f00780c */ /* 0x000fe20007705470 */
[--C-:B------:R-:W-:Y:S01]  /*8dc0*/  HADD2.F32 R20, -RZ, R29.reuse.H0_H0 ;  /* 0x2000001dff147230 */ /* 0x100fe20000004100 */
[----:B------:R-:W-:Y:S01]  /*8dd0*/  ISETP.NE.AND P1, PT, R54, RZ, PT ;  /* 0x000000ff3600720c */ /* 0x000fe20003f25270 */
[----:B------:R-:W-:Y:S01]  /*8de0*/  HADD2.F32 R21, -RZ, R29.H1_H1 ;  /* 0x3000001dff157230 */ /* 0x000fe20000004100 */
[----:B------:R-:W-:Y:S07]  /*8df0*/  BSSY.RECONVERGENT B0, `(.L_x_121) ;  /* 0x000004f000007945 */ /* 0x000fee0003800200 */
[----:B--2---:R-:W1:Y:S02]  /*8e00*/  LDTM.16dp256bit.x4 R4, tmem[UR4+0x40] ;  /* 0x00004004000479ee */ /* 0x004e640008120000 */
[C---:B-1----:R-:W-:Y:S01]  /*8e10*/  FMUL R0, R24.reuse, R4 ;  /* 0x0000000418007220 */ /* 0x042fe20000400000 */
[----:B------:R-:W-:Y:S02]  /*8e20*/  HADD2.F32 R4, -RZ, R28.H1_H1 ;  /* 0x3000001cff047230 */ /* 0x000fe40000004100 */
[C---:B------:R-:W-:Y:S01]  /*8e30*/  FMUL R2, R24.reuse, R5 ;  /* 0x0000000518027220 */ /* 0x040fe20000400000 */
[C---:B------:R-:W-:Y:S01]  /*8e40*/  FMUL R7, R24.reuse, R7 ;  /* 0x0000000718077220 */ /* 0x040fe20000400000 */
[C---:B------:R-:W-:Y:S01]  /*8e50*/  FFMA R0, R27.reuse, R3, R0 ;  /* 0x000000031b007223 */ /* 0x040fe20000000000 */
[C---:B------:R-:W-:Y:S01]  /*8e60*/  FMUL R3, R24.reuse, R6 ;  /* 0x0000000618037220 */ /* 0x040fe20000400000 */
[C---:B------:R-:W-:Y:S01]  /*8e70*/  FFMA R2, R27.reuse, R4, R2 ;  /* 0x000000041b027223 */ /* 0x040fe20000000002 */
[C---:B------:R-:W-:Y:S01]  /*8e80*/  FMUL R4, R24.reuse, R8 ;  /* 0x0000000818047220 */ /* 0x040fe20000400000 */
[C---:B------:R-:W-:Y:S01]  /*8e90*/  FMUL R8, R24.reuse, R12 ;  /* 0x0000000c18087220 */ /* 0x040fe20000400000 */
[----:B------:R-:W-:Y:S01]  /*8ea0*/  FMUL R12, R24, R16 ;  /* 0x00000010180c7220 */ /* 0x000fe20000400000 */
[C---:B------:R-:W-:Y:S01]  /*8eb0*/  FFMA R3, R27.reuse, R20, R3 ;  /* 0x000000141b037223 */ /* 0x040fe20000000003 */
[----:B------:R-:W-:Y:S01]  /*8ec0*/  F2FP.F16.F32.PACK_AB R32, R2, R0 ;  /* 0x000000000220723e */ /* 0x000fe200000000ff */
[--C-:B------:R-:W-:Y:S02]  /*8ed0*/  HADD2.F32 R16, -RZ, R30.reuse.H0_H0 ;  /* 0x2000001eff107230 */ /* 0x100fe40000004100 */
[C---:B------:R-:W-:Y:S01]  /*8ee0*/  FMUL R5, R24.reuse, R9 ;  /* 0x0000000918057220 */ /* 0x040fe20000400000 */
[----:B------:R-:W-:Y:S02]  /*8ef0*/  HADD2.F32 R0, -RZ, R30.H1_H1 ;  /* 0x3000001eff007230 */ /* 0x000fe40000004100 */
[C---:B------:R-:W-:Y:S01]  /*8f00*/  FFMA R7, R27.reuse, R21, R7 ;  /* 0x000000151b077223 */ /* 0x040fe20000000007 */
[--C-:B------:R-:W-:Y:S02]  /*8f10*/  HADD2.F32 R2, -RZ, R31.reuse.H0_H0 ;  /* 0x2000001fff027230 */ /* 0x100fe40000004100 */
[C---:B------:R-:W-:Y:S01]  /*8f20*/  FMUL R6, R24.reuse, R10 ;  /* 0x0000000a18067220 */ /* 0x040fe20000400000 */
[C---:B------:R-:W-:Y:S01]  /*8f30*/  FFMA R4, R27.reuse, R16, R4 ;  /* 0x000000101b047223 */ /* 0x040fe20000000004 */
[----:B------:R-:W-:Y:S01]  /*8f40*/  FFMA R5, R27, R0, R5 ;  /* 0x000000001b057223 */ /* 0x000fe20000000005 */
[----:B------:R-:W-:Y:S01]  /*8f50*/  F2FP.F16.F32.PACK_AB R33, R7, R3 ;  /* 0x000000030721723e */ /* 0x000fe200000000ff */
[----:B------:R-:W-:Y:S02]  /*8f60*/  HADD2.F32 R16, -RZ, R31.H1_H1 ;  /* 0x3000001fff107230 */ /* 0x000fe40000004100 */
[----:B------:R-:W-:Y:S01]  /*8f70*/  FFMA R6, R27, R2, R6 ;  /* 0x000000021b067223 */ /* 0x000fe20000000006 */
[C---:B------:R-:W-:Y:S01]  /*8f80*/  FMUL R11, R24.reuse, R11 ;  /* 0x0000000b180b7220 */ /* 0x040fe20000400000 */
[----:B------:R-:W-:Y:S01]  /*8f90*/  F2FP.F16.F32.PACK_AB R34, R5, R4 ;  /* 0x000000040522723e */ /* 0x000fe200000000ff */
[--C-:B------:R-:W-:Y:S02]  /*8fa0*/  HADD2.F32 R0, -RZ, R36.reuse.H0_H0 ;  /* 0x20000024ff007230 */ /* 0x100fe40000004100 */
[C---:B------:R-:W-:Y:S01]  /*8fb0*/  FMUL R9, R24.reuse, R13 ;  /* 0x0000000d18097220 */ /* 0x040fe20000400000 */
[----:B------:R-:W-:Y:S02]  /*8fc0*/  HADD2.F32 R2, -RZ, R36.H1_H1 ;  /* 0x30000024ff027230 */ /* 0x000fe40000004100 */
[C---:B------:R-:W-:Y:S01]  /*8fd0*/  FMUL R10, R24.reuse, R14 ;  /* 0x0000000e180a7220 */ /* 0x040fe20000400000 */
[--C-:B------:R-:W-:Y:S02]  /*8fe0*/  HADD2.F32 R3, -RZ, R37.reuse.H0_H0 ;  /* 0x20000025ff037230 */ /* 0x100fe40000004100 */
        /* <DEDUP_REMOVED lines=13> */
[C---:B------:R-:W-:Y:S01]  /*90c0*/  FMUL R14, R24.reuse, R18 ;  /* 0x00000012180e7220 */ /* 0x040fe20000400000 */
[----:B------:R-:W-:Y:S02]  /*90d0*/  HADD2.F32 R5, -RZ, R39.H1_H1 ;  /* 0x30000027ff057230 */ /* 0x000fe40000004100 */
[C---:B------:R-:W-:Y:S01]  /*90e0*/  FFMA R15, R27.reuse, R0, R15 ;  /* 0x000000001b0f7223 */ /* 0x040fe2000000000f */
[----:B------:R-:W-:Y:S01]  /*90f0*/  MOV R0, UR50 ;  /* 0x0000003200007c02 */ /* 0x000fe20008000f00 */
        /* <DEDUP_REMOVED lines=18> */
[----:B--2---:R-:W2:Y:S01]  /*9220*/  FENCE.VIEW.ASYNC.S ;  /* 0x00000000000073c6 */ /* 0x004ea20000000000 */
[----:B------:R-:W-:Y:S01]  /*9230*/  @P0 PRMT R0, R72, 0x654, R0 ;  /* 0x0000065448000816 */ /* 0x000fe20000000000 */
[----:B--2---:R-:W-:Y:S06]  /*9240*/  BAR.SYNC.DEFER_BLOCKING 0x1, 0x80 ;  /* 0x0042000000007b1d */ /* 0x004fec0000010000 */
[----:B------:R-:W-:Y:S05]  /*9250*/  @P1 BRA `(.L_x_122) ;  /* 0x0000000000201947 */ /* 0x000fea0003800000 */
[----:B------:R-:W2:Y:S01]  /*9260*/  LDCU.64 UR6, c[0x0][0x348] ;  /* 0x00006900ff0677ac */ /* 0x000ea20008000a00 */
[----:B------:R-:W-:Y:S02]  /*9270*/  UIADD3 UR40, UPT, UPT, UR49, 0x2200, URZ ;  /* 0x0000220031287890 */ /* 0x000fe4000fffe0ff */
[----:B------:R-:W-:Y:S02]  /*9280*/  UIADD3 UR41, UPT, UPT, UR52, 0x40, URZ ;  /* 0x0000004034297890 */ /* 0x000fe4000fffe0ff */
[----:B--2---:R-:W-:Y:S04]  /*9290*/  UIADD3 UR4, UP0, UPT, UR6, 0x780, URZ ;  /* 0x0000078006047890 */ /* 0x004fe8000ff1e0ff */
[----:B------:R-:W-:Y:S09]  /*92a0*/  UIADD3.X UR5, UPT, UPT, URZ, UR7, URZ, UP0, !UPT ;  /* 0x00000007ff057290 */ /* 0x000ff200087fe4ff */
[----:B------:R2:W-:Y:S01]  /*92b0*/  UTMASTG.5D [UR40], [UR4] ;  /* 0x00000028040073b5 */ /* 0x0005e20008020000 */
[----:B------:R0:W-:Y:S01]  /*92c0*/  UTMACMDFLUSH ;  /* 0x00000000000079b7 */ /* 0x0001e20000000000 */
[----:B--2---:R-:W-:Y:S04]  /*92d0*/  DEPBAR.LE SB0, 0x1 ;  /* 0x000080400000791a */ /* 0x004fe80000000000 */
.L_x_122:
[----:B------:R-:W-:Y:S05]  /*92e0*/  BSYNC.RECONVERGENT B0 ;  /* 0x0000000000007941 */ /* 0x000fea0003800200 */
.L_x_121:
        /* <DEDUP_REMOVED lines=8> */
[----:B--2---:R-:W-:Y:S06]  /*9370*/  @!P0 BRA `(.L_x_124) ;  /* 0x0000000000388947 */ /* 0x004fec0003800000 */
[----:B------:R-:W-:Y:S01]  /*9380*/  ISETP.NE.U32.AND P0, PT, R71, 0x1, PT ;  /* 0x000000014700780c */ /* 0x000fe20003f05070 */
[----:B------:R-:W-:Y:S01]  /*9390*/  BSSY B0, `(.L_x_125) ;  /* 0x0000008000007945 */ /* 0x000fe20003800000 */
[----:B------:R-:W-:Y:S11]  /*93a0*/  ISETP.NE.AND P1, PT, R70, RZ, PT ;  /* 0x000000ff4600720c */ /* 0x000ff60003f25270 */
[----:B------:R-:W-:Y:S04]  /*93b0*/  @P0 IMAD R68, R68, 0x1000, R69 ;  /* 0x0000100044440824 */ /* 0x000fe800078e0245 */
[----:B------:R-:W-:Y:S01]  /*93c0*/  @P0 VIADD R2, R68, UR49 ;  /* 0x0000003144020c36 */ /* 0x000fe20008000000 */
[----:B------:R-:W-:Y:S06]  /*93d0*/  @P1 BRA `(.L_x_126) ;  /* 0x00000000000c1947 */ /* 0x000fec0003800000 */
[----:B------:R-:W-:Y:S04]  /*93e0*/  SHF.L.U32 R0, R52, 0x1f, RZ ;  /* 0x0000001f34007819 */ /* 0x000fe800000006ff */
[----:B------:R-:W2:Y:S02]  /*93f0*/  SYNCS.PHASECHK.TRANS64.TRYWAIT P1, [R3+URZ+0x110], R0 ;  /* 0x00011000030075a7 */ /* 0x000ea400080211ff */
[----:B--2---:R-:W-:Y:S05]  /*9400*/  @!P1 BRA `(.L_x_127) ;  /* 0x0000001800549947 */ /* 0x004fea0003800000 */
.L_x_126:
[----:B------:R-:W-:Y:S05]  /*9410*/  BSYNC B0 ;  /* 0x0000000000007941 */ /* 0x000fea0003800000 */
.L_x_125:
[----:B------:R-:W-:Y:S01]  /*9420*/  @P0 IADD3 R2, PT, PT, R61, R2, RZ ;  /* 0x000000023d020210 */ /* 0x000fe20007ffe0ff */
[----:B------:R-:W-:Y:S05]  /*9430*/  @P0 WARPSYNC.ALL ;  /* 0x0000000000000948 */ /* 0x000fea0003800000 */
[----:B------:R4:W1:Y:S04]  /*9440*/  @P0 LDSM.16.M88.4 R28, [R68+UR49+0x200] ;  /* 0x00020031441c083b */ /* 0x0008680008000200 */
[----:B------:R4:W1:Y:S02]  /*9450*/  @P0 LDSM.16.M88.4 R36, [R2+0x200] ;  /* 0x000200000224083b */ /* 0x0008640000000200 */
.L_x_124:
[----:B------:R-:W-:Y:S05]  /*9460*/  BSYNC B1 ;  /* 0x0000000000017941 */ /* 0x000fea0003800000 */
.L_x_123:
[----:B--2---:R-:W-:Y:S05]  /*9470*/  VIADD R0, R25, 0x60 ;  /* 0x0000006019007836 */ /* 0x004fea0000000000 */
[----:B------:R-:W-:Y:S04]  /*9480*/  SHF.R.U32.HI R0, RZ, 0x15, R0 ;  /* 0x00000015ff007819 */ /* 0x000fe80000011600 */
[----:B------:R-:W-:Y:S11]  /*9490*/  LOP3.LUT P0, RZ, R0, 0x3, R56, 0x48, !PT ;  /* 0x0000000300ff7812 */ /* 0x000ff60007804838 */
[----:B------:R-:W-:Y:S02]  /*94a0*/  @!UPT UIADD3 URZ, UPT, UPT, URZ, URZ, URZ ;  /* 0x000000fffffff290 */ /* 0x000fe4000fffe0ff */
[----:B------:R-:W-:Y:S05]  /*94b0*/  @!P0 BRA `(.L_x_128) ;  /* 0x0000000000408947 */ /* 0x000fea0003800000 */
[----:B------:R-:W2:Y:S01]  /*94c0*/  LDCU.64 UR8, c[0x4][0x70] ;  /* 0x01000e00ff0877ac */ /* 0x000ea20008000a00 */
[----:B------:R-:W-:Y:S01]  /*94d0*/  MOV R3, 0x0 ;  /* 0x0000000000037802 */ /* 0x000fe20000000f00 */
[----:B------:R-:W-:Y:S02]  /*94e0*/  HFMA2 R12, -RZ, RZ, 0, 5.9604644775390625e-08 ;  /* 0x00000001ff0c7431 */ /* 0x000fe400000001ff */
[----:B-1----:R-:W-:Y:S02]  /*94f0*/  IMAD.MOV.U32 R8, RZ, RZ, 0x192 ;  /* 0x00000192ff087424 */ /* 0x002fe400078e00ff */
[----:B------:R-:W-:Y:S01]  /*9500*/  IMAD.MOV.U32 R13, RZ, RZ, RZ ;  /* 0x000000ffff0d7224 */ /* 0x000fe200078e00ff */
[----:B------:R-:W1:Y:S01]  /*9510*/  LDCU.64 UR6, c[0x4][0x78] ;  /* 0x01000f00ff0677ac */ /* 0x000e620008000a00 */
[----:B----4-:R-:W4:Y:S01]  /*9520*/  LDC.64 R2, c[0x4][R3] ;  /* 0x0100000003027b82 */ /* 0x010f220000000a00 */
        /* <DEDUP_REMOVED lines=9> */
.L_x_128:
[----:B------:R-:W-:Y:S01]  /*95c0*/  ISETP.NE.AND P0, PT, R54, RZ, PT ;  /* 0x000000ff3600720c */ /* 0x000fe20003f05270 */
[----:B------:R-:W-:Y:S05]  /*95d0*/  WARPSYNC.ALL ;  /* 0x0000000000007948 */ /* 0x000fea0003800000 */
[----:B------:R-:W-:Y:S01]  /*95e0*/  R2UR UR4, R25 ;  /* 0x00000000190472ca */ /* 0x000fe200000e0000 */
[----:B------:R-:W2:Y:S01]  /*95f0*/  S2UR UR5, SR_CgaCtaId ;  /* 0x00000000000579c3 */ /* 0x000ea20000008800 */
[--C-:B-1----:R-:W-:Y:S01]  /*9600*/  HADD2.F32 R3, -RZ, R28.reuse.H0_H0 ;  /* 0x2000001cff037230 */ /* 0x102fe20000004100 */
[----:B------:R-:W-:Y:S01]  /*9610*/  BSSY.RECONVERGENT B0, `(.L_x_129) ;  /* 0x0000050000007945 */ /* 0x000fe20003800200 */
[----:B------:R-:W-:Y:S02]  /*9620*/  HADD2.F32 R20, -RZ, R28.H1_H1 ;  /* 0x3000001cff147230 */ /* 0x000fe40000004100 */
[--C-:B------:R-:W-:Y:S02]  /*9630*/  HADD2.F32 R21, -RZ, R29.reuse.H0_H0 ;  /* 0x2000001dff157230 */ /* 0x100fe40000004100 */
[----:B------:R-:W-:Y:S02]  /*9640*/  HADD2.F32 R25, -RZ, R29.H1_H1 ;  /* 0x3000001dff197230 */ /* 0x000fe40000004100 */
[--C-:B------:R-:W-:Y:S02]  /*9650*/  HADD2.F32 R26, -RZ, R30.reuse.H0_H0 ;  /* 0x2000001eff1a7230 */ /* 0x100fe40000004100 */
[----:B------:R-:W-:Y:S01]  /*9660*/  HADD2.F32 R28, -RZ, R30.H1_H1 ;  /* 0x3000001eff1c7230 */ /* 0x000fe20000004100 */
[----:B------:R-:W1:Y:S01]  /*9670*/  LDTM.16dp256bit.x4 R4, tmem[UR4+0x60] ;  /* 0x00006004000479ee */ /* 0x000e620008120000 */
[----:B------:R-:W-:Y:S01]  /*9680*/  NOP ;  /* 0x0000000000007918 */ /* 0x000fe20000000000 */
[----:B------:R-:W-:Y:S01]  /*9690*/  R2UR UR4, R67 ;  /* 0x00000000430472ca */ /* 0x000fe200000e0000 */
[--C-:B------:R-:W-:Y:S02]  /*96a0*/  HADD2.F32 R29, -RZ, R31.reuse.H0_H0 ;  /* 0x2000001fff1d7230 */ /* 0x100fe40000004100 */
[----:B------:R-:W-:Y:S02]  /*96b0*/  HADD2.F32 R30, -RZ, R31.H1_H1 ;  /* 0x3000001fff1e7230 */ /* 0x000fe40000004100 */
[--C-:B------:R-:W-:Y:S02]  /*96c0*/  HADD2.F32 R31, -RZ, R36.reuse.H0_H0 ;  /* 0x20000024ff1f7230 */ /* 0x100fe40000004100 */
[----:B------:R-:W-:Y:S02]  /*96d0*/  HADD2.F32 R32, -RZ, R36.H1_H1 ;  /* 0x30000024ff207230 */ /* 0x000fe40000004100 */
[--C-:B------:R-:W-:Y:S02]  /*96e0*/  HADD2.F32 R33, -RZ, R37.reuse.H0_H0 ;  /* 0x20000025ff217230 */ /* 0x100fe40000004100 */
[----:B------:R-:W-:Y:S02]  /*96f0*/  HADD2.F32 R34, -RZ, R37.H1_H1 ;  /* 0x30000025ff227230 */ /* 0x000fe40000004100 */
[----:B------:R-:W-:Y:S01]  /*9700*/  UIADD3 UR4, UPT, UPT, UR4, 0x180, URZ ;  /* 0x0000018004047890 */ /* 0x000fe2000fffe0ff */
[--C-:B------:R-:W-:Y:S02]  /*9710*/  HADD2.F32 R35, -RZ, R38.reuse.H0_H0 ;  /* 0x20000026ff237230 */ /* 0x100fe40000004100 */
[----:B------:R-:W-:Y:S02]  /*9720*/  HADD2.F32 R36, -RZ, R38.H1_H1 ;  /* 0x30000026ff247230 */ /* 0x000fe40000004100 */
[--C-:B------:R-:W-:Y:S02]  /*9730*/  HADD2.F32 R37, -RZ, R39.reuse.H0_H0 ;  /* 0x20000027ff257230 */ /* 0x100fe40000004100 */
[----:B------:R-:W-:Y:S02]  /*9740*/  HADD2.F32 R38, -RZ, R39.H1_H1 ;  /* 0x30000027ff267230 */ /* 0x000fe40000004100 */
[C---:B-1----:R-:W-:Y:S01]  /*9750*/  FMUL R0, R24.reuse, R4 ;  /* 0x0000000418007220 */ /* 0x042fe20000400000 */
[----:B--2---:R-:W-:Y:S01]  /*9760*/  UPRMT UR4, UR5, 0x654, UR4 ;  /* 0x0000065405047896 */ /* 0x004fe20008000004 */
[C---:B----4-:R-:W-:Y:S01]  /*9770*/  FMUL R2, R24.reuse, R5 ;  /* 0x0000000518027220 */ /* 0x050fe20000400000 */
[C---:B------:R-:W-:Y:S01]  /*9780*/  FMUL R7, R24.reuse, R7 ;  /* 0x0000000718077220 */ /* 0x040fe20000400000 */
[C---:B------:R-:W-:Y:S01]  /*9790*/  FFMA R0, R27.reuse, R3, R0 ;  /* 0x000000031b007223 */ /* 0x040fe20000000000 */
[C---:B------:R-:W-:Y:S01]  /*97a0*/  FMUL R3, R24.reuse, R6 ;  /* 0x0000000618037220 */ /* 0x040fe20000400000 */
[C---:B------:R-:W-:Y:S01]  /*97b0*/  FFMA R2, R27.reuse, R20, R2 ;  /* 0x000000141b027223 */ /* 0x040fe20000000002 */
[C---:B------:R-:W-:Y:S01]  /*97c0*/  FMUL R4, R24.reuse, R8 ;  /* 0x0000000818047220 */ /* 0x040fe20000400000 */
[----:B------:R-:W-:Y:S01]  /*97d0*/  FMUL R5, R24, R9 ;  /* 0x0000000918057220 */ /* 0x000fe20000400000 */
[C---:B------:R-:W-:Y:S01]  /*97e0*/  FFMA R3, R27.reuse, R21, R3 ;  /* 0x000000151b037223 */ /* 0x040fe20000000003 */
[----:B------:R-:W-:Y:S01]  /*97f0*/  SYNCS.ARRIVE.TRANS64.RED.A1T0 RZ, [UR4], RZ ;  /* 0x000000ffffff79a7 */ /* 0x000fe20008100404 */
[----:B------:R-:W-:Y:S01]  /*9800*/  F2FP.F16.F32.PACK_AB R68, R2, R0 ;  /* 0x000000000244723e */ /* 0x000fe200000000ff */
[C---:B------:R-:W-:Y:S01]  /*9810*/  FFMA R7, R27.reuse, R25, R7 ;  /* 0x000000191b077223 */ /* 0x040fe20000000007 */
[C---:B------:R-:W-:Y:S01]  /*9820*/  FFMA R4, R27.reuse, R26, R4 ;  /* 0x0000001a1b047223 */ /* 0x040fe20000000004 */
[C---:B------:R-:W-:Y:S01]  /*9830*/  FFMA R5, R27.reuse, R28, R5 ;  /* 0x0000001c1b057223 */ /* 0x040fe20000000005 */
[C---:B------:R-:W-:Y:S01]  /*9840*/  FMUL R6, R24.reuse, R10 ;  /* 0x0000000a18067220 */ /* 0x040fe20000400000 */
[C---:B------:R-:W-:Y:S01]  /*9850*/  FMUL R11, R24.reuse, R11 ;  /* 0x0000000b180b7220 */ /* 0x040fe20000400000 */
[C---:B------:R-:W-:Y:S01]  /*9860*/  FMUL R8, R24.reuse, R12 ;  /* 0x0000000c18087220 */ /* 0x040fe20000400000 */
[C---:B------:R-:W-:Y:S01]  /*9870*/  FMUL R9, R24.reuse, R13 ;  /* 0x0000000d18097220 */ /* 0x040fe20000400000 */
[C---:B------:R-:W-:Y:S01]  /*9880*/  FFMA R6, R27.reuse, R29, R6 ;  /* 0x0000001d1b067223 */ /* 0x040fe20000000006 */
        /* <DEDUP_REMOVED lines=10> */
[----:B------:R-:W-:Y:S01]  /*9930*/  FMUL R19, R24, R19 ;  /* 0x0000001318137220 */ /* 0x000fe20000400000 */
[C---:B------:R-:W-:Y:S01]  /*9940*/  FFMA R12, R27.reuse, R35, R12 ;  /* 0x000000231b0c7223 */ /* 0x040fe2000000000c */
[C---:B------:R-:W-:Y:S01]  /*9950*/  FFMA R13, R27.reuse, R36, R13 ;  /* 0x000000241b0d7223 */ /* 0x040fe2000000000d */
[C---:B------:R-:W-:Y:S01]  /*9960*/  FFMA R14, R27.reuse, R37, R14 ;  /* 0x000000251b0e7223 */ /* 0x040fe2000000000e */
[----:B------:R-:W-:Y:S01]  /*9970*/  FFMA R19, R27, R38, R19 ;  /* 0x000000261b137223 */ /* 0x000fe20000000013 */
[----:B---3--:R-:W-:Y:S02]  /*9980*/  F2FP.F16.F32.PACK_AB R69, R7, R3 ;  /* 0x000000030745723e */ /* 0x008fe400000000ff */
[----:B------:R-:W-:Y:S02]  /*9990*/  F2FP.F16.F32.PACK_AB R70, R5, R4 ;  /* 0x000000040546723e */ /* 0x000fe400000000ff */
        /* <DEDUP_REMOVED lines=23> */
.L_x_130:
[----:B------:R-:W-:Y:S05]  /*9b10*/  BSYNC.RECONVERGENT B0 ;  /* 0x0000000000007941 */ /* 0x000fea0003800200 */
.L_x_129:
[----:B------:R-:W-:Y:S01]  /*9b20*/  BAR.SYNC.DEFER_BLOCKING 0x1, 0x80 ;  /* 0x0042000000007b1d */ /* 0x000fe20000010000 */
[----:B------:R-:W-:Y:S01]  /*9b30*/  UISETP.NE.AND UP0, UPT, UR54, -0x4, UPT ;  /* 0xfffffffc3600788c */ /* 0x000fe2000bf05270 */
[----:B------:R-:W-:Y:S08]  /*9b40*/  IADD3 R22, PT, PT, R22, 0x1, RZ ;  /* 0x0000000116167810 */ /* 0x000ff00007ffe0ff */
[----:B------:R-:W-:Y:S05]  /*9b50*/  BRA.U !UP0, `(.L_x_131) ;  /* 0x0000000108287547 */ /* 0x000fea000b800000 */
[----:B------:R-:W-:Y:S01]  /*9b60*/  ISETP.NE.AND P0, PT, R64, RZ, PT ;  /* 0x000000ff4000720c */ /* 0x000fe20003f05270 */
[----:B------:R-:W-:Y:S01]  /*9b70*/  IMAD.U32 R0, RZ, RZ, UR51 ;  /* 0x00000033ff007e24 */ /* 0x000fe2000f8e00ff */
[----:B------:R-:W-:Y:S02]  /*9b80*/  UIADD3 UR4, UPT, UPT, UR51, 0x1, URZ ;  /* 0x0000000133047890 */ /* 0x000fe4000fffe0ff */
[----:B------:R-:W-:Y:S02]  /*9b90*/  ISETP.NE.U32.OR P0, PT, R63, 0x1, !P0 ;  /* 0x000000013f00780c */ /* 0x000fe40004705470 */
[----:B------:R-:W-:Y:S04]  /*9ba0*/  UISETP.NE.AND UP0, UPT, UR4, 0x4, UPT ;  /* 0x000000040400788c */ /* 0x000fe8000bf05270 */
[----:B------:R-:W-:Y:S07]  /*9bb0*/  USEL UR51, UR4, URZ, UP0 ;  /* 0x000000ff04337287 */ /* 0x000fee0008000000 */
[----:B------:R-:W-:Y:S05]  /*9bc0*/  @P0 LEA R0, R0, UR49, 0x3 ;  /* 0x0000003100000c11 */ /* 0x000fea000f8e18ff */
[----:B------:R-:W-:Y:S05]  /*9bd0*/  @P0 VIADD R0, R0, 0x130 ;  /* 0x0000013000000836 */ /* 0x000fea0000000000 */
[----:B------:R-:W-:Y:S04]  /*9be0*/  @P0 PRMT R0, R72, 0x654, R0 ;  /* 0x0000065448000816 */ /* 0x000fe80000000000 */
[----:B------:R2:W-:Y:S03]  /*9bf0*/  @P0 SYNCS.ARRIVE.TRANS64.RED.A1T0 RZ, [R0+URZ], RZ ;  /* 0x000000ff00ff09a7 */ /* 0x0005e600081004ff */
.L_x_131:
[----:B------:R-:W-:Y:S01]  /*9c00*/  R2UR UR5, R48 ;  /* 0x00000000300572ca */ /* 0x000fe200000e0000 */
[----:B------:R-:W-:Y:S01]  /*9c10*/  UIADD3 UR54, UPT, UPT, UR54, 0x4, URZ ;  /* 0x0000000436367890 */ /* 0x000fe2000fffe0ff */
[----:B------:R-:W-:Y:S01]  /*9c20*/  R2UR UR4, R49 ;  /* 0x00000000310472ca */ /* 0x000fe200000e0000 */
[----:B------:R-:W-:Y:S01]  /*9c30*/  UMOV UR50, UR63 ;  /* 0x0000003f00327c82 */ /* 0x000fe20008000000 */
[----:B------:R-:W-:Y:S02]  /*9c40*/  LOP3.LUT P0, RZ, R46, 0x1, RZ, 0xc0, !PT ;  /* 0x000000012eff7812 */ /* 0x000fe4000780c0ff */
[----:B------:R-:W-:Y:S02]  /*9c50*/  ISETP.NE.AND P1, PT, R22, 0x2, PT ;  /* 0x000000021600780c */ /* 0x000fe40003f25270 */
[----:B------:R-:W-:Y:S02]  /*9c60*/  LOP3.LUT R50, R50, 0x1, RZ, 0x3c, !PT ;  /* 0x0000000132327812 */ /* 0x000fe400078e3cff */
[----:B--2---:R-:W-:Y:S02]  /*9c70*/  SEL R0, RZ, 0x1, P1 ;  /* 0x00000001ff007807 */ /* 0x004fe40000800000 */
[----:B------:R-:W-:Y:S01]  /*9c80*/  SEL R22, R22, RZ, P1 ;  /* 0x000000ff16167207 */ /* 0x000fe20000800000 */
[----:B------:R-:W-:Y:S01]  /*9c90*/  UIADD3 UR21, UPT, UPT, UR36, UR5, URZ ;  /* 0x0000000524157290 */ /* 0x000fe2000fffe0ff */
[----:B------:R-:W-:Y:S01]  /*9ca0*/  LOP3.LUT R51, R51, R0, RZ, 0x3c, !PT ;  /* 0x0000000033337212 */ /* 0x000fe200078e3cff */
[----:B------:R-:W-:Y:S02]  /*9cb0*/  UIADD3 UR28, UPT, UPT, UR37, UR4, URZ ;  /* 0x00000004251c7290 */ /* 0x000fe4000fffe0ff */
[----:B------:R-:W-:Y:S10]  /*9cc0*/  @P0 BRA `(.L_x_132) ;  /* 0xffffffc800740947 */ /* 0x000ff4000383ffff */
[----:B------:R-:W-:-:S13]  /*9cd0*/  R2UR UR4, R59 ;  /* 0x000000003b0472ca */ /* 0x000fda00000e0000 */
[----:B------:R-:W-:-:S09]  /*9ce0*/  UISETP.NE.AND UP0, UPT, UR4, URZ, UPT ;  /* 0x000000ff0400728c */ /* 0x000fd2000bf05270 */
[----:B------:R-:W-:Y:S05]  /*9cf0*/  BRA.U !UP0, `(.L_x_133) ;  /* 0x0000000108487547 */ /* 0x000fea000b800000 */
[----:B------:R-:W2:Y:S02]  /*9d00*/  LDCU.64 UR4, c[0x0][0x990] ;  /* 0x00013200ff0477ac */ /* 0x000ea40008000a00 */
[----:B--2---:R-:W-:-:S04]  /*9d10*/  UISETP.NE.U32.AND UP0, UPT, UR4, URZ, UPT ;  /* 0x000000ff0400728c */ /* 0x004fc8000bf05070 */
[----:B------:R-:W-:-:S09]  /*9d20*/  UISETP.NE.AND.EX UP0, UPT, UR5, URZ, UPT, UP0 ;  /* 0x000000ff0500728c */ /* 0x000fd2000bf05300 */
[----:B------:R-:W-:Y:S05]  /*9d30*/  BRA.U UP0, `(.L_x_134) ;  /* 0x00000001000c7547 */ /* 0x000fea000b800000 */
[----:B------:R-:W-:-:S13]  /*9d40*/  FSETP.NEU.AND P0, PT, R27, RZ, PT ;  /* 0x000000ff1b00720b */ /* 0x000fda0003f0d000 */
[----:B------:R-:W-:Y:S05]  /*9d50*/  @!P0 EXIT ;  /* 0x000000000000894d */ /* 0x000fea0003800000 */
[----:B------:R-:W-:Y:S05]  /*9d60*/  BRA `(.L_x_133) ;  /* 0x00000000002c7947 */ /* 0x000fea0003800000 */
.L_x_134:
[----:B------:R-:W-:Y:S01]  /*9d70*/  ISETP.NE.AND P0, PT, R62, RZ, PT ;  /* 0x000000ff3e00720c */ /* 0x000fe20003f05270 */
[----:B------:R-:W-:-:S12]  /*9d80*/  BSSY.RECONVERGENT B0, `(.L_x_133) ;  /* 0x0000009000007945 */ /* 0x000fd80003800200 */
[----:B------:R-:W-:Y:S05]  /*9d90*/  @P0 BRA `(.L_x_135) ;  /* 0x0000000000140947 */ /* 0x000fea0003800000 */
[----:B------:R-:W2:Y:S02]  /*9da0*/  LDCU.64 UR4, c[0x0][0x988] ;  /* 0x00013100ff0477ac */ /* 0x000ea40008000a00 */
[----:B--2---:R-:W-:-:S04]  /*9db0*/  ISETP.NE.U32.AND P0, PT, RZ, UR4, PT ;  /* 0x00000004ff007c0c */ /* 0x004fc8000bf05070 */
[----:B------:R-:W-:-:S13]  /*9dc0*/  ISETP.NE.AND.EX P0, PT, RZ, UR5, PT, P0 ;  /* 0x00000005ff007c0c */ /* 0x000fda000bf05300 */
[----:B------:R-:W-:Y:S05]  /*9dd0*/  @!P0 EXIT ;  /* 0x000000000000894d */ /* 0x000fea0003800000 */
[----:B------:R-:W-:Y:S05]  /*9de0*/  BRA `(.L_x_136) ;  /* 0x0000000000087947 */ /* 0x000fea0003800000 */
.L_x_135:
[----:B------:R-:W-:-:S13]  /*9df0*/  FSETP.NEU.AND P0, PT, R27, RZ, PT ;  /* 0x000000ff1b00720b */ /* 0x000fda0003f0d000 */
[----:B------:R-:W-:Y:S05]  /*9e00*/  @!P0 EXIT ;  /* 0x000000000000894d */ /* 0x000fea0003800000 */
.L_x_136:
[----:B------:R-:W-:Y:S05]  /*9e10*/  BSYNC.RECONVERGENT B0 ;  /* 0x0000000000007941 */ /* 0x000fea0003800200 */
.L_x_133:
[----:B------:R-:W2:Y:S01]  /*9e20*/  S2UR UR5, SR_CgaCtaId ;  /* 0x00000000000579c3 */ /* 0x000ea20000008800 */
[----:B------:R-:W-:Y:S01]  /*9e30*/  ULEA UR4, UR51, UR49, 0x3 ;  /* 0x0000003133047291 */ /* 0x000fe2000f8e18ff */
[----:B------:R-:W-:-:S04]  /*9e40*/  DEPBAR.LE SB0, 0x0 ;  /* 0x000080000000791a */ /* 0x000fc80000000000 */
[----:B------:R-:W-:-:S04]  /*9e50*/  UIADD3 UR4, UPT, UPT, UR4, 0x130, URZ ;  /* 0x0000013004047890 */ /* 0x000fc8000fffe0ff */
[----:B--2---:R-:W-:-:S09]  /*9e60*/  UPRMT UR4, UR5, 0x654, UR4 ;  /* 0x0000065405047896 */ /* 0x004fd20008000004 */
[----:B------:R-:W-:Y:S01]  /*9e70*/  SYNCS.ARRIVE.TRANS64.RED.A1T0 RZ, [UR4], RZ ;  /* 0x000000ffffff79a7 */ /* 0x000fe20008100404 */
[----:B------:R-:W-:Y:S05]  /*9e80*/  EXIT ;  /* 0x000000000000794d */ /* 0x000fea0003800000 */
.L_x_20:
[----:B------:R-:W-:Y:S07]  /*9e90*/  MOV R0, UR49 ;  /* 0x0000003100007c02 */ /* 0x000fee0008000f00 */
.L_x_137:
[----:B--2---:R2:W3:Y:S02]  /*9ea0*/  SYNCS.PHASECHK.TRANS64.TRYWAIT P0, [R0+URZ+0x88], R4 ;  /* 0x00008804000075a7 */ /* 0x0044e400080011ff */
[----:B---3--:R-:W-:Y:S05]  /*9eb0*/  @!P0 NANOSLEEP.SYNCS 0x989680 ;  /* 0x009896800000895d */ /* 0x008fea0003900000 */
[----:B------:R-:W3:Y:S02]  /*9ec0*/  @!P0 SYNCS.PHASECHK.TRANS64 P0, [R0+URZ+0x88], R4 ;  /* 0x00008804000085a7 */ /* 0x000ee400080010ff */
[----:B---3--:R-:W-:Y:S05]  /*9ed0*/  @!P0 BRA `(.L_x_137) ;  /* 0xfffffffc00f08947 */ /* 0x008fea000383ffff */
[----:B------:R-:W-:Y:S05]  /*9ee0*/  BRA `(.L_x_19) ;  /* 0xffffff8000147947 */ /* 0x000fea000383ffff */
.L_x_26:
[----:B-1----:R-:W-:Y:S07]  /*9ef0*/  MOV R0, UR41 ;  /* 0x0000002900007c02 */ /* 0x002fee0008000f00 */
.L_x_138:
[----:B-1----:R1:W2:Y:S02]  /*9f00*/  SYNCS.PHASECHK.TRANS64.TRYWAIT P0, [R0+URZ+0x88], R4 ;  /* 0x00008804000075a7 */ /* 0x0022a400080011ff */
[----:B--2---:R-:W-:Y:S05]  /*9f10*/  @!P0 NANOSLEEP.SYNCS 0x989680 ;  /* 0x009896800000895d */ /* 0x004fea0003900000 */
[----:B------:R-:W2:Y:S02]  /*9f20*/  @!P0 SYNCS.PHASECHK.TRANS64 P0, [R0+URZ+0x88], R4 ;  /* 0x00008804000085a7 */ /* 0x000ea400080010ff */
[----:B--2---:R-:W-:Y:S05]  /*9f30*/  @!P0 BRA `(.L_x_138) ;  /* 0xfffffffc00f08947 */ /* 0x004fea000383ffff */
[----:B------:R-:W-:Y:S05]  /*9f40*/  BRA `(.L_x_25) ;  /* 0xffffff8400987947 */ /* 0x000fea000383ffff */
.L_x_30:
[----:B-1----:R-:W-:-:S07]  /*9f50*/  MOV R0, UR44 ;  /* 0x0000002c00007c02 */ /* 0x002fce0008000f00 */
.L_x_139:
[----:B-1----:R1:W2:Y:S02]  /*9f60*/  SYNCS.PHASECHK.TRANS64.TRYWAIT P0, [R0+URZ+0x160], R3 ;  /* 0x00016003000075a7 */ /* 0x0022a400080011ff */
[----:B--2---:R-:W-:Y:S05]  /*9f70*/  @!P0 NANOSLEEP.SYNCS 0x989680 ;  /* 0x009896800000895d */ /* 0x004fea0003900000 */
[----:B------:R-:W2:Y:S02]  /*9f80*/  @!P0 SYNCS.PHASECHK.TRANS64 P0, [R0+URZ+0x160], R3 ;  /* 0x00016003000085a7 */ /* 0x000ea400080010ff */
[----:B--2---:R-:W-:Y:S05]  /*9f90*/  @!P0 BRA `(.L_x_139) ;  /* 0xfffffffc00f08947 */ /* 0x004fea000383ffff */
[----:B------:R-:W-:Y:S05]  /*9fa0*/  BRA `(.L_x_140) ;  /* 0xffffff8800987947 */ /* 0x000fea000383ffff */
.L_x_34:
[----:B------:R-:W-:-:S07]  /*9fb0*/  MOV R0, UR4 ;  /* 0x0000000400007c02 */ /* 0x000fce0008000f00 */
.L_x_141:
[----:B-1----:R1:W2:Y:S02]  /*9fc0*/  SYNCS.PHASECHK.TRANS64.TRYWAIT P0, [R0+URZ], R2 ;  /* 0x00000002000075a7 */ /* 0x0022a400080011ff */
[----:B--2---:R-:W-:Y:S05]  /*9fd0*/  @!P0 NANOSLEEP.SYNCS 0x989680 ;  /* 0x009896800000895d */ /* 0x004fea0003900000 */
[----:B------:R-:W2:Y:S02]  /*9fe0*/  @!P0 SYNCS.PHASECHK.TRANS64 P0, [R0+URZ], R2 ;  /* 0x00000002000085a7 */ /* 0x000ea400080010ff */
[----:B--2---:R-:W-:Y:S05]  /*9ff0*/  @!P0 BRA `(.L_x_141) ;  /* 0xfffffffc00f08947 */ /* 0x004fea000383ffff */
[----:B------:R-:W-:Y:S05]  /*a000*/  BRA `(.L_x_142) ;  /* 0xffffff90002c7947 */ /* 0x000fea000383ffff */
.L_x_35:
[----:B------:R-:W-:-:S07]  /*a010*/  MOV R0, UR5 ;  /* 0x0000000500007c02 */ /* 0x000fce0008000f00 */
.L_x_143:
[----:B-1----:R1:W2:Y:S02]  /*a020*/  SYNCS.PHASECHK.TRANS64.TRYWAIT P0, [R0+URZ], R2 ;  /* 0x00000002000075a7 */ /* 0x0022a400080011ff */
[----:B--2---:R-:W-:Y:S05]  /*a030*/  @!P0 NANOSLEEP.SYNCS 0x989680 ;  /* 0x009896800000895d */ /* 0x004fea0003900000 */
[----:B------:R-:W2:Y:S02]  /*a040*/  @!P0 SYNCS.PHASECHK.TRANS64 P0, [R0+URZ], R2 ;  /* 0x00000002000085a7 */ /* 0x000ea400080010ff */
[----:B--2---:R-:W-:Y:S05]  /*a050*/  @!P0 BRA `(.L_x_143) ;  /* 0xfffffffc00f08947 */ /* 0x004fea000383ffff */
[----:B------:R-:W-:Y:S05]  /*a060*/  BRA `(.L_x_144) ;  /* 0xffffff90003c7947 */ /* 0x000fea000383ffff */
.L_x_36:
[----:B------:R-:W-:-:S07]  /*a070*/  MOV R0, UR5 ;  /* 0x0000000500007c02 */ /* 0x000fce0008000f00 */
.L_x_145:
[----:B-1----:R1:W2:Y:S02]  /*a080*/  SYNCS.PHASECHK.TRANS64.TRYWAIT P0, [R0+URZ], R2 ;  /* 0x00000002000075a7 */ /* 0x0022a400080011ff */
[----:B--2---:R-:W-:Y:S05]  /*a090*/  @!P0 NANOSLEEP.SYNCS 0x989680 ;  /* 0x009896800000895d */ /* 0x004fea0003900000 */
[----:B------:R-:W2:Y:S02]  /*a0a0*/  @!P0 SYNCS.PHASECHK.TRANS64 P0, [R0+URZ], R2 ;  /* 0x00000002000085a7 */ /* 0x000ea400080010ff */
[----:B--2---:R-:W-:Y:S05]  /*a0b0*/  @!P0 BRA `(.L_x_145) ;  /* 0xfffffffc00f08947 */ /* 0x004fea000383ffff */
[----:B------:R-:W-:Y:S05]  /*a0c0*/  BRA `(.L_x_146) ;  /* 0xffffff90004c7947 */ /* 0x000fea000383ffff */
.L_x_37:
[----:B------:R-:W-:-:S07]  /*a0d0*/  MOV R0, UR5 ;  /* 0x0000000500007c02 */ /* 0x000fce0008000f00 */
.L_x_147:
[----:B-1----:R1:W2:Y:S02]  /*a0e0*/  SYNCS.PHASECHK.TRANS64.TRYWAIT P0, [R0+URZ], R2 ;  /* 0x00000002000075a7 */ /* 0x0022a400080011ff */
[----:B--2---:R-:W-:Y:S05]  /*a0f0*/  @!P0 NANOSLEEP.SYNCS 0x989680 ;  /* 0x009896800000895d */ /* 0x004fea0003900000 */
[----:B------:R-:W2:Y:S02]  /*a100*/  @!P0 SYNCS.PHASECHK.TRANS64 P0, [R0+URZ], R2 ;  /* 0x00000002000085a7 */ /* 0x000ea400080010ff */
[----:B--2---:R-:W-:Y:S05]  /*a110*/  @!P0 BRA `(.L_x_147) ;  /* 0xfffffffc00f08947 */ /* 0x004fea000383ffff */
[----:B------:R-:W-:Y:S05]  /*a120*/  BRA `(.L_x_148) ;  /* 0xffffff90005c7947 */ /* 0x000fea000383ffff */
.L_x_38:
[----:B------:R-:W-:-:S07]  /*a130*/  MOV R0, UR5 ;  /* 0x0000000500007c02 */ /* 0x000fce0008000f00 */
.L_x_149:
[----:B-1----:R1:W2:Y:S02]  /*a140*/  SYNCS.PHASECHK.TRANS64.TRYWAIT P0, [R0+URZ], R2 ;  /* 0x00000002000075a7 */ /* 0x0022a400080011ff */
[----:B--2---:R-:W-:Y:S05]  /*a150*/  @!P0 NANOSLEEP.SYNCS 0x989680 ;  /* 0x009896800000895d */ /* 0x004fea0003900000 */
[----:B------:R-:W2:Y:S02]  /*a160*/  @!P0 SYNCS.PHASECHK.TRANS64 P0, [R0+URZ], R2 ;  /* 0x00000002000085a7 */ /* 0x000ea400080010ff */
[----:B--2---:R-:W-:Y:S05]  /*a170*/  @!P0 BRA `(.L_x_149) ;  /* 0xfffffffc00f08947 */ /* 0x004fea000383ffff */
[----:B------:R-:W-:Y:S05]  /*a180*/  BRA `(.L_x_150) ;  /* 0xffffff90006c7947 */ /* 0x000fea000383ffff */
.L_x_39:
[----:B------:R-:W-:-:S07]  /*a190*/  MOV R0, UR5 ;  /* 0x0000000500007c02 */ /* 0x000fce0008000f00 */
.L_x_151:
[----:B-1----:R1:W2:Y:S02]  /*a1a0*/  SYNCS.PHASECHK.TRANS64.TRYWAIT P0, [R0+URZ], R2 ;  /* 0x00000002000075a7 */ /* 0x0022a400080011ff */
[----:B--2---:R-:W-:Y:S05]  /*a1b0*/  @!P0 NANOSLEEP.SYNCS 0x989680 ;  /* 0x009896800000895d */ /* 0x004fea0003900000 */
[----:B------:R-:W2:Y:S02]  /*a1c0*/  @!P0 SYNCS.PHASECHK.TRANS64 P0, [R0+URZ], R2 ;  /* 0x00000002000085a7 */ /* 0x000ea400080010ff */
[----:B--2---:R-:W-:Y:S05]  /*a1d0*/  @!P0 BRA `(.L_x_151) ;  /* 0xfffffffc00f08947 */ /* 0x004fea000383ffff */
[----:B------:R-:W-:Y:S05]  /*a1e0*/  BRA `(.L_x_152) ;  /* 0xffffff90007c7947 */ /* 0x000fea000383ffff */
.L_x_40:
[----:B------:R-:W-:-:S07]  /*a1f0*/  MOV R0, UR5 ;  /* 0x0000000500007c02 */ /* 0x000fce0008000f00 */
.L_x_153:
[----:B-1----:R1:W2:Y:S02]  /*a200*/  SYNCS.PHASECHK.TRANS64.TRYWAIT P0, [R0+URZ], R2 ;  /* 0x00000002000075a7 */ /* 0x0022a400080011ff */
[----:B--2---:R-:W-:Y:S05]  /*a210*/  @!P0 NANOSLEEP.SYNCS 0x989680 ;  /* 0x009896800000895d */ /* 0x004fea0003900000 */
[----:B------:R-:W2:Y:S02]  /*a220*/  @!P0 SYNCS.PHASECHK.TRANS64 P0, [R0+URZ], R2 ;  /* 0x00000002000085a7 */ /* 0x000ea400080010ff */
[----:B--2---:R-:W-:Y:S05]  /*a230*/  @!P0 BRA `(.L_x_153) ;  /* 0xfffffffc00f08947 */ /* 0x004fea000383ffff */
[----:B------:R-:W-:Y:S05]  /*a240*/  BRA `(.L_x_154) ;  /* 0xffffff90008c7947 */ /* 0x000fea000383ffff */
.L_x_41:
[----:B------:R-:W-:-:S07]  /*a250*/  MOV R0, UR5 ;  /* 0x0000000500007c02 */ /* 0x000fce0008000f00 */
.L_x_155:
[----:B-1----:R1:W2:Y:S02]  /*a260*/  SYNCS.PHASECHK.TRANS64.TRYWAIT P0, [R0+URZ], R2 ;  /* 0x00000002000075a7 */ /* 0x0022a400080011ff */
[----:B--2---:R-:W-:Y:S05]  /*a270*/  @!P0 NANOSLEEP.SYNCS 0x989680 ;  /* 0x009896800000895d */ /* 0x004fea0003900000 */
[----:B------:R-:W2:Y:S02]  /*a280*/  @!P0 SYNCS.PHASECHK.TRANS64 P0, [R0+URZ], R2 ;  /* 0x00000002000085a7 */ /* 0x000ea400080010ff */
[----:B--2---:R-:W-:Y:S05]  /*a290*/  @!P0 BRA `(.L_x_155) ;  /* 0xfffffffc00f08947 */ /* 0x004fea000383ffff */
[----:B------:R-:W-:Y:S05]  /*a2a0*/  BRA `(.L_x_156) ;  /* 0xffffff90009c7947 */ /* 0x000fea000383ffff */
.L_x_42:
[----:B------:R-:W-:-:S07]  /*a2b0*/  MOV R0, UR5 ;  /* 0x0000000500007c02 */ /* 0x000fce0008000f00 */
.L_x_157:
[----:B-1----:R1:W2:Y:S02]  /*a2c0*/  SYNCS.PHASECHK.TRANS64.TRYWAIT P0, [R0+URZ], R2 ;  /* 0x00000002000075a7 */ /* 0x0022a400080011ff */
[----:B--2---:R-:W-:Y:S05]  /*a2d0*/  @!P0 NANOSLEEP.SYNCS 0x989680 ;  /* 0x009896800000895d */ /* 0x004fea0003900000 */
[----:B------:R-:W2:Y:S02]  /*a2e0*/  @!P0 SYNCS.PHASECHK.TRANS64 P0, [R0+URZ], R2 ;  /* 0x00000002000085a7 */ /* 0x000ea400080010ff */
[----:B--2---:R-:W-:Y:S05]  /*a2f0*/  @!P0 BRA `(.L_x_157) ;  /* 0xfffffffc00f08947 */ /* 0x004fea000383ffff */
[----:B------:R-:W-:Y:S05]  /*a300*/  BRA `(.L_x_158) ;  /* 0xffffff9000ac7947 */ /* 0x000fea000383ffff */
.L_x_43:
[----:B------:R-:W-:-:S07]  /*a310*/  MOV R0, UR5 ;  /* 0x0000000500007c02 */ /* 0x000fce0008000f00 */
.L_x_159:
[----:B-1----:R1:W2:Y:S02]  /*a320*/  SYNCS.PHASECHK.TRANS64.TRYWAIT P0, [R0+URZ], R2 ;  /* 0x00000002000075a7 */ /* 0x0022a400080011ff */
[----:B--2---:R-:W-:Y:S05]  /*a330*/  @!P0 NANOSLEEP.SYNCS 0x989680 ;  /* 0x009896800000895d */ /* 0x004fea0003900000 */
[----:B------:R-:W2:Y:S02]  /*a340*/  @!P0 SYNCS.PHASECHK.TRANS64 P0, [R0+URZ], R2 ;  /* 0x00000002000085a7 */ /* 0x000ea400080010ff */
[----:B--2---:R-:W-:Y:S05]  /*a350*/  @!P0 BRA `(.L_x_159) ;  /* 0xfffffffc00f08947 */ /* 0x004fea000383ffff */
[----:B------:R-:W-:Y:S05]  /*a360*/  BRA `(.L_x_160) ;  /* 0xffffff9000bc7947 */ /* 0x000fea000383ffff */
.L_x_44:
[----:B------:R-:W-:-:S07]  /*a370*/  MOV R0, UR5 ;  /* 0x0000000500007c02 */ /* 0x000fce0008000f00 */
.L_x_161:
[----:B-1----:R1:W2:Y:S02]  /*a380*/  SYNCS.PHASECHK.TRANS64.TRYWAIT P0, [R0+URZ], R2 ;  /* 0x00000002000075a7 */ /* 0x0022a400080011ff */
[----:B--2---:R-:W-:Y:S05]  /*a390*/  @!P0 NANOSLEEP.SYNCS 0x989680 ;  /* 0x009896800000895d */ /* 0x004fea0003900000 */
[----:B------:R-:W2:Y:S02]  /*a3a0*/  @!P0 SYNCS.PHASECHK.TRANS64 P0, [R0+URZ], R2 ;  /* 0x00000002000085a7 */ /* 0x000ea400080010ff */
[----:B--2---:R-:W-:Y:S05]  /*a3b0*/  @!P0 BRA `(.L_x_161) ;  /* 0xfffffffc00f08947 */ /* 0x004fea000383ffff */
[----:B------:R-:W-:Y:S05]  /*a3c0*/  BRA `(.L_x_162) ;  /* 0xffffff9000cc7947 */ /* 0x000fea000383ffff */
.L_x_45:
[----:B------:R-:W-:-:S07]  /*a3d0*/  MOV R0, UR5 ;  /* 0x0000000500007c02 */ /* 0x000fce0008000f00 */
.L_x_163:
[----:B-1----:R1:W2:Y:S02]  /*a3e0*/  SYNCS.PHASECHK.TRANS64.TRYWAIT P0, [R0+URZ], R2 ;  /* 0x00000002000075a7 */ /* 0x0022a400080011ff */
[----:B--2---:R-:W-:Y:S05]  /*a3f0*/  @!P0 NANOSLEEP.SYNCS 0x989680 ;  /* 0x009896800000895d */ /* 0x004fea0003900000 */
[----:B------:R-:W2:Y:S02]  /*a400*/  @!P0 SYNCS.PHASECHK.TRANS64 P0, [R0+URZ], R2 ;  /* 0x00000002000085a7 */ /* 0x000ea400080010ff */
[----:B--2---:R-:W-:Y:S05]  /*a410*/  @!P0 BRA `(.L_x_163) ;  /* 0xfffffffc00f08947 */ /* 0x004fea000383ffff */
[----:B------:R-:W-:Y:S05]  /*a420*/  BRA `(.L_x_164) ;  /* 0xffffff9000dc7947 */ /* 0x000fea000383ffff */
.L_x_46:
[----:B------:R-:W-:-:S07]  /*a430*/  MOV R0, UR5 ;  /* 0x0000000500007c02 */ /* 0x000fce0008000f00 */
.L_x_165:
[----:B-1----:R1:W2:Y:S02]  /*a440*/  SYNCS.PHASECHK.TRANS64.TRYWAIT P0, [R0+URZ], R2 ;  /* 0x00000002000075a7 */ /* 0x0022a400080011ff */
[----:B--2---:R-:W-:Y:S05]  /*a450*/  @!P0 NANOSLEEP.SYNCS 0x989680 ;  /* 0x009896800000895d */ /* 0x004fea0003900000 */
[----:B------:R-:W2:Y:S02]  /*a460*/  @!P0 SYNCS.PHASECHK.TRANS64 P0, [R0+URZ], R2 ;  /* 0x00000002000085a7 */ /* 0x000ea400080010ff */
[----:B--2---:R-:W-:Y:S05]  /*a470*/  @!P0 BRA `(.L_x_165) ;  /* 0xfffffffc00f08947 */ /* 0x004fea000383ffff */
[----:B------:R-:W-:Y:S05]  /*a480*/  BRA `(.L_x_166) ;  /* 0xffffff9000ec7947 */ /* 0x000fea000383ffff */
.L_x_47:
[----:B------:R-:W-:-:S07]  /*a490*/  MOV R0, UR5 ;  /* 0x0000000500007c02 */ /* 0x000fce0008000f00 */
.L_x_167:
[----:B-1----:R1:W2:Y:S02]  /*a4a0*/  SYNCS.PHASECHK.TRANS64.TRYWAIT P0, [R0+URZ], R2 ;  /* 0x00000002000075a7 */ /* 0x0022a400080011ff */
[----:B--2---:R-:W-:Y:S05]  /*a4b0*/  @!P0 NANOSLEEP.SYNCS 0x989680 ;  /* 0x009896800000895d */ /* 0x004fea0003900000 */
[----:B------:R-:W2:Y:S02]  /*a4c0*/  @!P0 SYNCS.PHASECHK.TRANS64 P0, [R0+URZ], R2 ;  /* 0x00000002000085a7 */ /* 0x000ea400080010ff */
[----:B--2---:R-:W-:Y:S05]  /*a4d0*/  @!P0 BRA `(.L_x_167) ;  /* 0xfffffffc00f08947 */ /* 0x004fea000383ffff */
[----:B------:R-:W-:Y:S05]  /*a4e0*/  BRA `(.L_x_168) ;  /* 0xffffff9000fc7947 */ /* 0x000fea000383ffff */
.L_x_48:
[----:B------:R-:W-:-:S07]  /*a4f0*/  MOV R0, UR5 ;  /* 0x0000000500007c02 */ /* 0x000fce0008000f00 */
.L_x_169:
[----:B-1----:R1:W2:Y:S02]  /*a500*/  SYNCS.PHASECHK.TRANS64.TRYWAIT P0, [R0+URZ], R2 ;  /* 0x00000002000075a7 */ /* 0x0022a400080011ff */
[----:B--2---:R-:W-:Y:S05]  /*a510*/  @!P0 NANOSLEEP.SYNCS 0x989680 ;  /* 0x009896800000895d */ /* 0x004fea0003900000 */
[----:B------:R-:W2:Y:S02]  /*a520*/  @!P0 SYNCS.PHASECHK.TRANS64 P0, [R0+URZ], R2 ;  /* 0x00000002000085a7 */ /* 0x000ea400080010ff */
[----:B--2---:R-:W-:Y:S05]  /*a530*/  @!P0 BRA `(.L_x_169) ;  /* 0xfffffffc00f08947 */ /* 0x004fea000383ffff */
[----:B------:R-:W-:Y:S05]  /*a540*/  BRA `(.L_x_170) ;  /* 0xffffff94000c7947 */ /* 0x000fea000383ffff */
.L_x_49:
[----:B------:R-:W-:-:S07]  /*a550*/  MOV R0, UR5 ;  /* 0x0000000500007c02 */ /* 0x000fce0008000f00 */
.L_x_171:
[----:B-1----:R1:W2:Y:S02]  /*a560*/  SYNCS.PHASECHK.TRANS64.TRYWAIT P0, [R0+URZ], R2 ;  /* 0x00000002000075a7 */ /* 0x0022a400080011ff */
[----:B--2---:R-:W-:Y:S05]  /*a570*/  @!P0 NANOSLEEP.SYNCS 0x989680 ;  /* 0x009896800000895d */ /* 0x004fea0003900000 */
[----:B------:R-:W2:Y:S02]  /*a580*/  @!P0 SYNCS.PHASECHK.TRANS64 P0, [R0+URZ], R2 ;  /* 0x00000002000085a7 */ /* 0x000ea400080010ff */
[----:B--2---:R-:W-:Y:S05]  /*a590*/  @!P0 BRA `(.L_x_171) ;  /* 0xfffffffc00f08947 */ /* 0x004fea000383ffff */
[----:B------:R-:W-:Y:S05]  /*a5a0*/  BRA `(.L_x_172) ;  /* 0xffffff94001c7947 */ /* 0x000fea000383ffff */
.L_x_52:
[----:B------:R-:W-:-:S07]  /*a5b0*/  MOV R4, UR4 ;  /* 0x0000000400047c02 */ /* 0x000fce0008000f00 */
.L_x_173:
[----:B--2---:R2:W3:Y:S02]  /*a5c0*/  SYNCS.PHASECHK.TRANS64.TRYWAIT P1, [R4+URZ+0x168], R6 ;  /* 0x00016806040075a7 */ /* 0x0044e400080211ff */
[----:B---3--:R-:W-:Y:S05]  /*a5d0*/  @!P1 NANOSLEEP.SYNCS 0x989680 ;  /* 0x009896800000995d */ /* 0x008fea0003900000 */
[----:B------:R-:W3:Y:S02]  /*a5e0*/  @!P1 SYNCS.PHASECHK.TRANS64 P1, [R4+URZ+0x168], R6 ;  /* 0x00016806040095a7 */ /* 0x000ee400080210ff */
[----:B---3--:R-:W-:Y:S05]  /*a5f0*/  @!P1 BRA `(.L_x_173) ;  /* 0xfffffffc00f09947 */ /* 0x008fea000383ffff */
[----:B------:R-:W-:Y:S05]  /*a600*/  BRA `(.L_x_174) ;  /* 0xffffff94008c7947 */ /* 0x000fea000383ffff */
.L_x_53:
[----:B--2---:R-:W-:-:S07]  /*a610*/  MOV R4, UR4 ;  /* 0x0000000400047c02 */ /* 0x004fce0008000f00 */
.L_x_175:
[----:B--2---:R2:W3:Y:S02]  /*a620*/  SYNCS.PHASECHK.TRANS64.TRYWAIT P1, [R4+URZ+0x160], R5 ;  /* 0x00016005040075a7 */ /* 0x0044e400080211ff */
[----:B---3--:R-:W-:Y:S05]  /*a630*/  @!P1 NANOSLEEP.SYNCS 0x989680 ;  /* 0x009896800000995d */ /* 0x008fea0003900000 */
[----:B------:R-:W3:Y:S02]  /*a640*/  @!P1 SYNCS.PHASECHK.TRANS64 P1, [R4+URZ+0x160], R5 ;  /* 0x00016005040095a7 */ /* 0x000ee400080210ff */
[----:B---3--:R-:W-:Y:S05]  /*a650*/  @!P1 BRA `(.L_x_175) ;  /* 0xfffffffc00f09947 */ /* 0x008fea000383ffff */
[----:B------:R-:W-:Y:S05]  /*a660*/  BRA `(.L_x_176) ;  /* 0xffffff9400947947 */ /* 0x000fea000383ffff */
.L_x_61:
[----:B------:R-:W-:-:S07]  /*a670*/  MOV R0, UR19 ;  /* 0x0000001300007c02 */ /* 0x000fce0008000f00 */
.L_x_177:
[----:B-1----:R1:W2:Y:S02]  /*a680*/  SYNCS.PHASECHK.TRANS64.TRYWAIT P0, [R0+URZ+0x160], R2 ;  /* 0x00016002000075a7 */ /* 0x0022a400080011ff */
[----:B--2---:R-:W-:Y:S05]  /*a690*/  @!P0 NANOSLEEP.SYNCS 0x989680 ;  /* 0x009896800000895d */ /* 0x004fea0003900000 */
[----:B------:R-:W2:Y:S02]  /*a6a0*/  @!P0 SYNCS.PHASECHK.TRANS64 P0, [R0+URZ+0x160], R2 ;  /* 0x00016002000085a7 */ /* 0x000ea400080010ff */
[----:B--2---:R-:W-:Y:S05]  /*a6b0*/  @!P0 BRA `(.L_x_177) ;  /* 0xfffffffc00f08947 */ /* 0x004fea000383ffff */
[----:B------:R-:W-:Y:S05]  /*a6c0*/  BRA `(.L_x_178) ;  /* 0xffffff9c00087947 */ /* 0x000fea000383ffff */
.L_x_62:
[----:B------:R-:W-:-:S07]  /*a6d0*/  MOV R0, UR23 ;  /* 0x0000001700007c02 */ /* 0x000fce0008000f00 */
.L_x_179:
[----:B-1----:R1:W2:Y:S02]  /*a6e0*/  SYNCS.PHASECHK.TRANS64.TRYWAIT P0, [R0+URZ+0x180], R2 ;  /* 0x00018002000075a7 */ /* 0x0022a400080011ff */
[----:B--2---:R-:W-:Y:S05]  /*a6f0*/  @!P0 NANOSLEEP.SYNCS 0x989680 ;  /* 0x009896800000895d */ /* 0x004fea0003900000 */
[----:B------:R-:W2:Y:S02]  /*a700*/  @!P0 SYNCS.PHASECHK.TRANS64 P0, [R0+URZ+0x180], R2 ;  /* 0x00018002000085a7 */ /* 0x000ea400080010ff */
[----:B--2---:R-:W-:Y:S05]  /*a710*/  @!P0 BRA `(.L_x_179) ;  /* 0xfffffffc00f08947 */ /* 0x004fea000383ffff */
[----:B------:R-:W-:Y:S05]  /*a720*/  BRA `(.L_x_180) ;  /* 0xffffff9c00207947 */ /* 0x000fea000383ffff */
.L_x_65:
[----:B-1----:R-:W-:Y:S07]  /*a730*/  MOV R0, UR15 ;  /* 0x0000000f00007c02 */ /* 0x002fee0008000f00 */
.L_x_181:
[----:B-1----:R1:W2:Y:S02]  /*a740*/  SYNCS.PHASECHK.TRANS64.TRYWAIT P0, [R0+URZ], R3 ;  /* 0x00000003000075a7 */ /* 0x0022a400080011ff */
[----:B--2---:R-:W-:Y:S05]  /*a750*/  @!P0 NANOSLEEP.SYNCS 0x989680 ;  /* 0x009896800000895d */ /* 0x004fea0003900000 */
[----:B------:R-:W2:Y:S02]  /*a760*/  @!P0 SYNCS.PHASECHK.TRANS64 P0, [R0+URZ], R3 ;  /* 0x00000003000085a7 */ /* 0x000ea400080010ff */
[----:B--2---:R-:W-:Y:S05]  /*a770*/  @!P0 BRA `(.L_x_181) ;  /* 0xfffffffc00f08947 */ /* 0x004fea000383ffff */
[----:B------:R-:W-:Y:S05]  /*a780*/  BRA `(.L_x_64) ;  /* 0xffffff9c00507947 */ /* 0x000fea000383ffff */
.L_x_68:
[----:B------:R-:W-:-:S07]  /*a790*/  MOV R0, UR4 ;  /* 0x0000000400007c02 */ /* 0x000fce0008000f00 */
.L_x_182:
[----:B-1----:R1:W3:Y:S02]  /*a7a0*/  SYNCS.PHASECHK.TRANS64.TRYWAIT P0, [R0+URZ], R2 ;  /* 0x00000002000075a7 */ /* 0x0022e400080011ff */
[----:B---3--:R-:W-:Y:S05]  /*a7b0*/  @!P0 NANOSLEEP.SYNCS 0x989680 ;  /* 0x009896800000895d */ /* 0x008fea0003900000 */
[----:B------:R-:W3:Y:S02]  /*a7c0*/  @!P0 SYNCS.PHASECHK.TRANS64 P0, [R0+URZ], R2 ;  /* 0x00000002000085a7 */ /* 0x000ee400080010ff */
[----:B---3--:R-:W-:Y:S05]  /*a7d0*/  @!P0 BRA `(.L_x_182) ;  /* 0xfffffffc00f08947 */ /* 0x008fea000383ffff */
[----:B------:R-:W-:Y:S05]  /*a7e0*/  BRA `(.L_x_183) ;  /* 0xffffffa000147947 */ /* 0x000fea000383ffff */
.L_x_69:
[----:B------:R-:W-:-:S07]  /*a7f0*/  MOV R0, UR4 ;  /* 0x0000000400007c02 */ /* 0x000fce0008000f00 */
.L_x_184:
[----:B-1----:R1:W2:Y:S02]  /*a800*/  SYNCS.PHASECHK.TRANS64.TRYWAIT P0, [R0+URZ], R2 ;  /* 0x00000002000075a7 */ /* 0x0022a400080011ff */
[----:B--2---:R-:W-:Y:S05]  /*a810*/  @!P0 NANOSLEEP.SYNCS 0x989680 ;  /* 0x009896800000895d */ /* 0x004fea0003900000 */
[----:B------:R-:W2:Y:S02]  /*a820*/  @!P0 SYNCS.PHASECHK.TRANS64 P0, [R0+URZ], R2 ;  /* 0x00000002000085a7 */ /* 0x000ea400080010ff */
[----:B--2---:R-:W-:Y:S05]  /*a830*/  @!P0 BRA `(.L_x_184) ;  /* 0xfffffffc00f08947 */ /* 0x004fea000383ffff */
[----:B------:R-:W-:Y:S05]  /*a840*/  BRA `(.L_x_185) ;  /* 0xffffffa000207947 */ /* 0x000fea000383ffff */
.L_x_74:
[----:B------:R-:W-:Y:S07]  /*a850*/  MOV R0, UR20 ;  /* 0x0000001400007c02 */ /* 0x000fee0008000f00 */
.L_x_186:
[----:B-1----:R1:W2:Y:S02]  /*a860*/  SYNCS.PHASECHK.TRANS64.TRYWAIT P0, [R0+URZ+0x160], R3 ;  /* 0x00016003000075a7 */ /* 0x0022a400080011ff */
[----:B--2---:R-:W-:Y:S05]  /*a870*/  @!P0 NANOSLEEP.SYNCS 0x989680 ;  /* 0x009896800000895d */ /* 0x004fea0003900000 */
[----:B------:R-:W2:Y:S02]  /*a880*/  @!P0 SYNCS.PHASECHK.TRANS64 P0, [R0+URZ+0x160], R3 ;  /* 0x00016003000085a7 */ /* 0x000ea400080010ff */
[----:B--2---:R-:W-:Y:S05]  /*a890*/  @!P0 BRA `(.L_x_186) ;  /* 0xfffffffc00f08947 */ /* 0x004fea000383ffff */
[----:B------:R-:W-:Y:S05]  /*a8a0*/  BRA `(.L_x_187) ;  /* 0xffffffa800007947 */ /* 0x000fea000383ffff */
.L_x_77:
[----:B------:R-:W-:Y:S07]  /*a8b0*/  MOV R3, UR20 ;  /* 0x0000001400037c02 */ /* 0x000fee0008000f00 */
.L_x_188:
[----:B-1----:R1:W2:Y:S02]  /*a8c0*/  SYNCS.PHASECHK.TRANS64.TRYWAIT P1, [R3+URZ+0x158], R8 ;  /* 0x00015808030075a7 */ /* 0x0022a400080211ff */
[----:B--2---:R-:W-:Y:S05]  /*a8d0*/  @!P1 NANOSLEEP.SYNCS 0x989680 ;  /* 0x009896800000995d */ /* 0x004fea0003900000 */
[----:B------:R-:W2:Y:S02]  /*a8e0*/  @!P1 SYNCS.PHASECHK.TRANS64 P1, [R3+URZ+0x158], R8 ;  /* 0x00015808030095a7 */ /* 0x000ea400080210ff */
[----:B--2---:R-:W-:Y:S05]  /*a8f0*/  @!P1 BRA `(.L_x_188) ;  /* 0xfffffffc00f09947 */ /* 0x004fea000383ffff */
[----:B------:R-:W-:Y:S05]  /*a900*/  BRA `(.L_x_76) ;  /* 0xffffffac005c7947 */ /* 0x000fea000383ffff */
.L_x_80:
[----:B------:R-:W-:Y:S07]  /*a910*/  MOV R0, UR20 ;  /* 0x0000001400007c02 */ /* 0x000fee0008000f00 */
.L_x_189:
[----:B-1----:R1:W2:Y:S02]  /*a920*/  SYNCS.PHASECHK.TRANS64.TRYWAIT P1, [R0+URZ+0x130], R8 ;  /* 0x00013008000075a7 */ /* 0x0022a400080211ff */
[----:B--2---:R-:W-:Y:S05]  /*a930*/  @!P1 NANOSLEEP.SYNCS 0x989680 ;  /* 0x009896800000995d */ /* 0x004fea0003900000 */
[----:B------:R-:W2:Y:S02]  /*a940*/  @!P1 SYNCS.PHASECHK.TRANS64 P1, [R0+URZ+0x130], R8 ;  /* 0x00013008000095a7 */ /* 0x000ea400080210ff */
[----:B--2---:R-:W-:Y:S05]  /*a950*/  @!P1 BRA `(.L_x_189) ;  /* 0xfffffffc00f09947 */ /* 0x004fea000383ffff */
[----:B------:R-:W-:Y:S05]  /*a960*/  BRA `(.L_x_190) ;  /* 0xffffffb000cc7947 */ /* 0x000fea000383ffff */
.L_x_81:
[----:B------:R-:W-:Y:S07]  /*a970*/  MOV R0, UR20 ;  /* 0x0000001400007c02 */ /* 0x000fee0008000f00 */
.L_x_191:
[----:B-1----:R1:W2:Y:S02]  /*a980*/  SYNCS.PHASECHK.TRANS64.TRYWAIT P1, [R0+URZ+0x138], R8 ;  /* 0x00013808000075a7 */ /* 0x0022a400080211ff */
[----:B--2---:R-:W-:Y:S05]  /*a990*/  @!P1 NANOSLEEP.SYNCS 0x989680 ;  /* 0x009896800000995d */ /* 0x004fea0003900000 */
[----:B------:R-:W2:Y:S02]  /*a9a0*/  @!P1 SYNCS.PHASECHK.TRANS64 P1, [R0+URZ+0x138], R8 ;  /* 0x00013808000095a7 */ /* 0x000ea400080210ff */
[----:B--2---:R-:W-:Y:S05]  /*a9b0*/  @!P1 BRA `(.L_x_191) ;  /* 0xfffffffc00f09947 */ /* 0x004fea000383ffff */
[----:B------:R-:W-:Y:S05]  /*a9c0*/  BRA `(.L_x_192) ;  /* 0xffffffb4000c7947 */ /* 0x000fea000383ffff */
.L_x_82:
[----:B------:R-:W-:Y:S07]  /*a9d0*/  MOV R0, UR20 ;  /* 0x0000001400007c02 */ /* 0x000fee0008000f00 */
.L_x_193:
[----:B-1----:R1:W2:Y:S02]  /*a9e0*/  SYNCS.PHASECHK.TRANS64.TRYWAIT P1, [R0+URZ+0x140], R8 ;  /* 0x00014008000075a7 */ /* 0x0022a400080211ff */
[----:B--2---:R-:W-:Y:S05]  /*a9f0*/  @!P1 NANOSLEEP.SYNCS 0x989680 ;  /* 0x009896800000995d */ /* 0x004fea0003900000 */
[----:B------:R-:W2:Y:S02]  /*aa00*/  @!P1 SYNCS.PHASECHK.TRANS64 P1, [R0+URZ+0x140], R8 ;  /* 0x00014008000095a7 */ /* 0x000ea400080210ff */
[----:B--2---:R-:W-:Y:S05]  /*aa10*/  @!P1 BRA `(.L_x_193) ;  /* 0xfffffffc00f09947 */ /* 0x004fea000383ffff */
[----:B------:R-:W-:Y:S05]  /*aa20*/  BRA `(.L_x_194) ;  /* 0xffffffb4004c7947 */ /* 0x000fea000383ffff */
.L_x_83:
[----:B------:R-:W-:Y:S07]  /*aa30*/  MOV R0, UR20 ;  /* 0x0000001400007c02 */ /* 0x000fee0008000f00 */
.L_x_195:
[----:B-1----:R1:W2:Y:S02]  /*aa40*/  SYNCS.PHASECHK.TRANS64.TRYWAIT P0, [R0+URZ+0x148], R8 ;  /* 0x00014808000075a7 */ /* 0x0022a400080011ff */
[----:B--2---:R-:W-:Y:S05]  /*aa50*/  @!P0 NANOSLEEP.SYNCS 0x989680 ;  /* 0x009896800000895d */ /* 0x004fea0003900000 */
[----:B------:R-:W2:Y:S02]  /*aa60*/  @!P0 SYNCS.PHASECHK.TRANS64 P0, [R0+URZ+0x148], R8 ;  /* 0x00014808000085a7 */ /* 0x000ea400080010ff */
[----:B--2---:R-:W-:Y:S05]  /*aa70*/  @!P0 BRA `(.L_x_195) ;  /* 0xfffffffc00f08947 */ /* 0x004fea000383ffff */
[----:B------:R-:W-:Y:S05]  /*aa80*/  BRA `(.L_x_196) ;  /* 0xffffffb400987947 */ /* 0x000fea000383ffff */
.L_x_85:
[----:B------:R-:W-:-:S07]  /*aa90*/  MOV R0, UR20 ;  /* 0x0000001400007c02 */ /* 0x000fce0008000f00 */
.L_x_197:
[----:B-1----:R1:W2:Y:S02]  /*aaa0*/  SYNCS.PHASECHK.TRANS64.TRYWAIT P0, [R0+URZ+0x130], R2 ;  /* 0x00013002000075a7 */ /* 0x0022a400080011ff */
[----:B--2---:R-:W-:Y:S05]  /*aab0*/  @!P0 NANOSLEEP.SYNCS 0x989680 ;  /* 0x009896800000895d */ /* 0x004fea0003900000 */
[----:B------:R-:W2:Y:S02]  /*aac0*/  @!P0 SYNCS.PHASECHK.TRANS64 P0, [R0+URZ+0x130], R2 ;  /* 0x00013002000085a7 */ /* 0x000ea400080010ff */
[----:B--2---:R-:W-:Y:S05]  /*aad0*/  @!P0 BRA `(.L_x_197) ;  /* 0xfffffffc00f08947 */ /* 0x004fea000383ffff */
[----:B------:R-:W-:Y:S05]  /*aae0*/  BRA `(.L_x_198) ;  /* 0xffffffb400f47947 */ /* 0x000fea000383ffff */
.L_x_86:
[----:B-1----:R-:W-:-:S07]  /*aaf0*/  MOV R0, UR20 ;  /* 0x0000001400007c02 */ /* 0x002fce0008000f00 */
.L_x_199:
[----:B-1----:R1:W2:Y:S02]  /*ab00*/  SYNCS.PHASECHK.TRANS64.TRYWAIT P0, [R0+URZ+0x138], R2 ;  /* 0x00013802000075a7 */ /* 0x0022a400080011ff */
[----:B--2---:R-:W-:Y:S05]  /*ab10*/  @!P0 NANOSLEEP.SYNCS 0x989680 ;  /* 0x009896800000895d */ /* 0x004fea0003900000 */
[----:B------:R-:W2:Y:S02]  /*ab20*/  @!P0 SYNCS.PHASECHK.TRANS64 P0, [R0+URZ+0x138], R2 ;  /* 0x00013802000085a7 */ /* 0x000ea400080010ff */
[----:B--2---:R-:W-:Y:S05]  /*ab30*/  @!P0 BRA `(.L_x_199) ;  /* 0xfffffffc00f08947 */ /* 0x004fea000383ffff */
[----:B------:R-:W-:Y:S05]  /*ab40*/  BRA `(.L_x_200) ;  /* 0xffffffb400e47947 */ /* 0x000fea000383ffff */
.L_x_87:
[----:B-1----:R-:W-:-:S07]  /*ab50*/  MOV R0, UR20 ;  /* 0x0000001400007c02 */ /* 0x002fce0008000f00 */
.L_x_201:
[----:B-1----:R1:W2:Y:S02]  /*ab60*/  SYNCS.PHASECHK.TRANS64.TRYWAIT P0, [R0+URZ+0x140], R2 ;  /* 0x00014002000075a7 */ /* 0x0022a400080011ff */
[----:B--2---:R-:W-:Y:S05]  /*ab70*/  @!P0 NANOSLEEP.SYNCS 0x989680 ;  /* 0x009896800000895d */ /* 0x004fea0003900000 */
[----:B------:R-:W2:Y:S02]  /*ab80*/  @!P0 SYNCS.PHASECHK.TRANS64 P0, [R0+URZ+0x140], R2 ;  /* 0x00014002000085a7 */ /* 0x000ea400080010ff */
[----:B--2---:R-:W-:Y:S05]  /*ab90*/  @!P0 BRA `(.L_x_201) ;  /* 0xfffffffc00f08947 */ /* 0x004fea000383ffff */
[----:B------:R-:W-:Y:S05]  /*aba0*/  BRA `(.L_x_202) ;  /* 0xffffffb400d47947 */ /* 0x000fea000383ffff */
.L_x_89:
[----:B------:R-:W-:Y:S07]  /*abb0*/  MOV R0, UR49 ;  /* 0x0000003100007c02 */ /* 0x000fee0008000f00 */
.L_x_203:
[----:B-1----:R1:W2:Y:S02]  /*abc0*/  SYNCS.PHASECHK.TRANS64.TRYWAIT P0, [R0+URZ+0x160], R2 ;  /* 0x00016002000075a7 */ /* 0x0022a400080011ff */
[----:B--2---:R-:W-:Y:S05]  /*abd0*/  @!P0 NANOSLEEP.SYNCS 0x989680 ;  /* 0x009896800000895d */ /* 0x004fea0003900000 */
[----:B------:R-:W2:Y:S02]  /*abe0*/  @!P0 SYNCS.PHASECHK.TRANS64 P0, [R0+URZ+0x160], R2 ;  /* 0x00016002000085a7 */ /* 0x000ea400080010ff */
[----:B--2---:R-:W-:Y:S05]  /*abf0*/  @!P0 BRA `(.L_x_203) ;  /* 0xfffffffc00f08947 */ /* 0x004fea000383ffff */
[----:B------:R-:W-:Y:S05]  /*ac00*/  BRA `(.L_x_204) ;  /* 0xffffffb800b07947 */ /* 0x000fea000383ffff */
.L_x_100:
[----:B-1----:R-:W-:Y:S04]  /*ac10*/  MOV R2, UR49 ;  /* 0x0000003100027c02 */ /* 0x002fe80008000f00 */
[----:B------:R1:W3:Y:S03]  /*ac20*/  SYNCS.PHASECHK.TRANS64.TRYWAIT P1, [R2+URZ+0x110], R3 ;  /* 0x00011003020075a7 */ /* 0x0002e600080211ff */
[----:B---3--:R-:W-:Y:S05]  /*ac30*/  @!P1 NANOSLEEP.SYNCS 0x989680 ;  /* 0x009896800000995d */ /* 0x008fea0003900000 */
[----:B------:R-:W3:Y:S02]  /*ac40*/  @!P1 SYNCS.PHASECHK.TRANS64 P1, [R2+URZ+0x110], R3 ;  /* 0x00011003020095a7 */ /* 0x000ee400080210ff */
[----:B---3--:R-:W-:Y:S05]  /*ac50*/  @!P1 BRA `(.L_x_100) ;  /* 0xfffffffc00ec9947 */ /* 0x008fea000383ffff */
[----:B------:R-:W-:Y:S05]  /*ac60*/  BRA `(.L_x_99) ;  /* 0xffffffcc00807947 */ /* 0x000fea000383ffff */
.L_x_102:
[----:B-1----:R1:W4:Y:S02]  /*ac70*/  SYNCS.PHASECHK.TRANS64.TRYWAIT P1, [R67+URZ+0x170], R0 ;  /* 0x00017000430075a7 */ /* 0x00232400080211ff */
[----:B----4-:R-:W-:Y:S05]  /*ac80*/  @!P1 NANOSLEEP.SYNCS 0x989680 ;  /* 0x009896800000995d */ /* 0x010fea0003900000 */
[----:B------:R-:W4:Y:S02]  /*ac90*/  @!P1 SYNCS.PHASECHK.TRANS64 P1, [R67+URZ+0x170], R0 ;  /* 0x00017000430095a7 */ /* 0x000f2400080210ff */
[----:B----4-:R-:W-:Y:S05]  /*aca0*/  @!P1 BRA `(.L_x_102) ;  /* 0xfffffffc00f09947 */ /* 0x010fea000383ffff */
[----:B------:R-:W-:Y:S05]  /*acb0*/  BRA `(.L_x_101) ;  /* 0xffffffcc009c7947 */ /* 0x000fea000383ffff */
.L_x_111:
[----:B--2---:R2:W4:Y:S02]  /*acc0*/  SYNCS.PHASECHK.TRANS64.TRYWAIT P1, [R4+URZ+0x110], R0 ;  /* 0x00011000040075a7 */ /* 0x00452400080211ff */
[----:B----4-:R-:W-:Y:S05]  /*acd0*/  @!P1 NANOSLEEP.SYNCS 0x989680 ;  /* 0x009896800000995d */ /* 0x010fea0003900000 */
[----:B------:R-:W4:Y:S02]  /*ace0*/  @!P1 SYNCS.PHASECHK.TRANS64 P1, [R4+URZ+0x110], R0 ;  /* 0x00011000040095a7 */ /* 0x000f2400080210ff */
[----:B----4-:R-:W-:Y:S05]  /*acf0*/  @!P1 BRA `(.L_x_111) ;  /* 0xfffffffc00f09947 */ /* 0x010fea000383ffff */
[----:B------:R-:W-:Y:S05]  /*ad00*/  BRA `(.L_x_110) ;  /* 0xffffffd4008c7947 */ /* 0x000fea000383ffff */
.L_x_119:
[----:B-1----:R1:W4:Y:S02]  /*ad10*/  SYNCS.PHASECHK.TRANS64.TRYWAIT P1, [R2+URZ+0x110], R4 ;  /* 0x00011004020075a7 */ /* 0x00232400080211ff */
[----:B----4-:R-:W-:Y:S05]  /*ad20*/  @!P1 NANOSLEEP.SYNCS 0x989680 ;  /* 0x009896800000995d */ /* 0x010fea0003900000 */
[----:B------:R-:W4:Y:S02]  /*ad30*/  @!P1 SYNCS.PHASECHK.TRANS64 P1, [R2+URZ+0x110], R4 ;  /* 0x00011004020095a7 */ /* 0x000f2400080210ff */
[----:B----4-:R-:W-:Y:S05]  /*ad40*/  @!P1 BRA `(.L_x_119) ;  /* 0xfffffffc00f09947 */ /* 0x010fea000383ffff */
[----:B------:R-:W-:Y:S05]  /*ad50*/  BRA `(.L_x_118) ;  /* 0xffffffdc00947947 */ /* 0x000fea000383ffff */
.L_x_127:
[----:B--2---:R2:W4:Y:S02]  /*ad60*/  SYNCS.PHASECHK.TRANS64.TRYWAIT P1, [R3+URZ+0x110], R0 ;  /* 0x00011000030075a7 */ /* 0x00452400080211ff */
[----:B----4-:R-:W-:Y:S05]  /*ad70*/  @!P1 NANOSLEEP.SYNCS 0x989680 ;  /* 0x009896800000995d */ /* 0x010fea0003900000 */
[----:B------:R-:W4:Y:S02]  /*ad80*/  @!P1 SYNCS.PHASECHK.TRANS64 P1, [R3+URZ+0x110], R0 ;  /* 0x00011000030095a7 */ /* 0x000f2400080210ff */
[----:B----4-:R-:W-:Y:S05]  /*ad90*/  @!P1 BRA `(.L_x_127) ;  /* 0xfffffffc00f09947 */ /* 0x010fea000383ffff */
[----:B------:R-:W-:Y:S05]  /*ada0*/  BRA `(.L_x_126) ;  /* 0xffffffe400987947 */ /* 0x000fea000383ffff */
        .weak           $__internal_0_$__cuda_sm10x_tcgen05_guardrail_trap_col_being_dealloced_not_returned_by_alloc
        .type           $__internal_0_$__cuda_sm10x_tcgen05_guardrail_trap_col_being_dealloced_not_returned_by_alloc,@function
        .size           $__internal_0_$__cuda_sm10x_tcgen05_guardrail_trap_col_being_dealloced_not_returned_by_alloc,($__internal_1_$__cuda_sm10x_tcgen05_guardrail_trap_phase_invalid_during_alloc - $__internal_0_$__cuda_sm10x_tcgen05_guardrail_trap_col_being_dealloced_not_returned_by_alloc)
$__internal_0_$__cuda_sm10x_tcgen05_guardrail_trap_col_being_dealloced_not_returned_by_alloc:
[----:B------:R-:W-:Y:S05]  /*adb0*/  BPT.TRAP 0x1 ;  /* 0x000000040000795c */ /* 0x000fea0000300000 */
[----:B------:R-:W-:-:S04]  /*adc0*/  HFMA2 R3, -RZ, RZ, 0, 0 ;  /* 0x00000000ff037431 */ /* 0x000fc800000001ff */
[----:B------:R-:W-:Y:S05]  /*add0*/  RET.REL.NODEC R2 `(_ZN7cutlass13device_kernelINS_4conv6kernel13ConvUniversalINS1_16ConvProblemShapeILNS1_8OperatorE2ELi3EEENS1_10collective14CollectiveConvINS1_47MainloopSm100TmaUmmaWarpSpecializedImplicitGemmILS5_2ELi17ELi3ELi1ELi2EN4cute5tupleIJNSA_1CILi1EEESD_SD_EEEEENSB_IJNSC_ILi64EEENSB_IJNSC_ILi128EEEEEENSB_IJNSC_ILi32EEEEEEEEENS_6half_tESM_NSA_8TiledMMAINSA_8MMA_AtomIJNSA_20SM100_MMA_F16BF16_SSISM_SM_fLi64ELi128ELNSA_4UMMA5MajorE1ELSR_1ELNSQ_7ScaleInE0ELSS_0EEEEEENSA_6LayoutISE_NSB_IJNSC_ILi0EEESW_SW_EEEEENSB_IJNSA_10UnderscoreESZ_SZ_EEEEENS7_6detail27Sm100ImplicitGemmTileTraitsINSA_13SM90_TMA_LOADENSA_14ComposedLayoutINSA_7SwizzleILi3ELi4ELi3EEENSA_18smem_ptr_flag_bitsILi16EEENSV_INSB_IJSG_NSC_ILi8EEEEEENSB_IJSD_SG_EEEEEEEvEENS13_INSA_20SM90_TMA_LOAD_IM2COLES1E_vEEEENS_8epilogue10collective18CollectiveEpilogueINS1J_23Sm100TmaWarpSpecializedILi4ELi2ELi16ELb1ELb0EEEJSL_NSB_IJNSV_ISG_SD_EENSV_ISJ_SD_EEEEESM_NSB_IJlNSB_IJSD_lllEEESW_EEESM_S1S_NS1J_6fusion15FusionCallbacksIS1N_NS1T_17LinearCombinationISM_fSM_fLNS_15FloatRoundStyleE2EEESL_S1Q_JEEENSA_5SM1004TMEM4LOAD26SM100_TMEM_LOAD_16dp256b4xES14_NS15_INS16_ILi2ELi4ELi3EEES19_NSV_INSB_IJS1A_SJ_EEENSB_IJSJ_SD_EEEEEEENSA_17SM75_U32x4_LDSM_NENSA_14SM90_TMA_STOREES27_NSA_17SM90_U32x4_STSM_NENSA_39AutoVectorizingCopyWithAssumedAlignmentILi128EEEEEEvvEEEEvNT_6ParamsE) ;  /* 0xffffff5002887950 */ /* 0x000fea0003c3ffff */
        .weak           $__internal_1_$__cuda_sm10x_tcgen05_guardrail_trap_phase_invalid_during_alloc
        .type           $__internal_1_$__cuda_sm10x_tcgen05_guardrail_trap_phase_invalid_during_alloc,@function
        .size           $__internal_1_$__cuda_sm10x_tcgen05_guardrail_trap_phase_invalid_during_alloc,($__internal_2_$__cuda_sm10x_tcgen05_guardrail_trap_unallocated_columns_being_dealloced - $__internal_1_$__cuda_sm10x_tcgen05_guardrail_trap_phase_invalid_during_alloc)
$__internal_1_$__cuda_sm10x_tcgen05_guardrail_trap_phase_invalid_during_alloc:
[----:B------:R-:W-:Y:S05]  /*ade0*/  BPT.TRAP 0x1 ;  /* 0x000000040000795c */ /* 0x000fea0000300000 */
[----:B------:R-:W-:-:S04]  /*adf0*/  MOV R3, 0x0 ;  /* 0x0000000000037802 */ /* 0x000fc80000000f00 */
[----:B------:R-:W-:Y:S05]  /*ae00*/  RET.REL.NODEC R2 `(_ZN7cutlass13device_kernelINS_4conv6kernel13ConvUniversalINS1_16ConvProblemShapeILNS1_8OperatorE2ELi3EEENS1_10collective14CollectiveConvINS1_47MainloopSm100TmaUmmaWarpSpecializedImplicitGemmILS5_2ELi17ELi3ELi1ELi2EN4cute5tupleIJNSA_1CILi1EEESD_SD_EEEEENSB_IJNSC_ILi64EEENSB_IJNSC_ILi128EEEEEENSB_IJNSC_ILi32EEEEEEEEENS_6half_tESM_NSA_8TiledMMAINSA_8MMA_AtomIJNSA_20SM100_MMA_F16BF16_SSISM_SM_fLi64ELi128ELNSA_4UMMA5MajorE1ELSR_1ELNSQ_7ScaleInE0ELSS_0EEEEEENSA_6LayoutISE_NSB_IJNSC_ILi0EEESW_SW_EEEEENSB_IJNSA_10UnderscoreESZ_SZ_EEEEENS7_6detail27Sm100ImplicitGemmTileTraitsINSA_13SM90_TMA_LOADENSA_14ComposedLayoutINSA_7SwizzleILi3ELi4ELi3EEENSA_18smem_ptr_flag_bitsILi16EEENSV_INSB_IJSG_NSC_ILi8EEEEEENSB_IJSD_SG_EEEEEEEvEENS13_INSA_20SM90_TMA_LOAD_IM2COLES1E_vEEEENS_8epilogue10collective18CollectiveEpilogueINS1J_23Sm100TmaWarpSpecializedILi4ELi2ELi16ELb1ELb0EEEJSL_NSB_IJNSV_ISG_SD_EENSV_ISJ_SD_EEEEESM_NSB_IJlNSB_IJSD_lllEEESW_EEESM_S1S_NS1J_6fusion15FusionCallbacksIS1N_NS1T_17LinearCombinationISM_fSM_fLNS_15FloatRoundStyleE2EEESL_S1Q_JEEENSA_5SM1004TMEM4LOAD26SM100_TMEM_LOAD_16dp256b4xES14_NS15_INS16_ILi2ELi4ELi3EEES19_NSV_INSB_IJS1A_SJ_EEENSB_IJSJ_SD_EEEEEEENSA_17SM75_U32x4_LDSM_NENSA_14SM90_TMA_STOREES27_NSA_17SM90_U32x4_STSM_NENSA_39AutoVectorizingCopyWithAssumedAlignmentILi128EEEEEEvvEEEEvNT_6ParamsE) ;  /* 0xffffff50027c7950 */ /* 0x000fea0003c3ffff */
        .weak           $__internal_2_$__cuda_sm10x_tcgen05_guardrail_trap_unallocated_columns_being_dealloced
        .type           $__internal_2_$__cuda_sm10x_tcgen05_guardrail_trap_unallocated_columns_being_dealloced,@function
        .size           $__internal_2_$__cuda_sm10x_tcgen05_guardrail_trap_unallocated_columns_being_dealloced,(.L_x_206 - $__internal_2_$__cuda_sm10x_tcgen05_guardrail_trap_unallocated_columns_being_dealloced)
$__internal_2_$__cuda_sm10x_tcgen05_guardrail_trap_unallocated_columns_being_dealloced:
[----:B------:R-:W-:Y:S05]  /*ae10*/  BPT.TRAP 0x1 ;  /* 0x000000040000795c */ /* 0x000fea0000300000 */
[----:B------:R-:W-:-:S04]  /*ae20*/  HFMA2 R3, -RZ, RZ, 0, 0 ;  /* 0x00000000ff037431 */ /* 0x000fc800000001ff */
[----:B------:R-:W-:Y:S05]  /*ae30*/  RET.REL.NODEC R2 `(_ZN7cutlass13device_kernelINS_4conv6kernel13ConvUniversalINS1_16ConvProblemShapeILNS1_8OperatorE2ELi3EEENS1_10collective14CollectiveConvINS1_47MainloopSm100TmaUmmaWarpSpecializedImplicitGemmILS5_2ELi17ELi3ELi1ELi2EN4cute5tupleIJNSA_1CILi1EEESD_SD_EEEEENSB_IJNSC_ILi64EEENSB_IJNSC_ILi128EEEEEENSB_IJNSC_ILi32EEEEEEEEENS_6half_tESM_NSA_8TiledMMAINSA_8MMA_AtomIJNSA_20SM100_MMA_F16BF16_SSISM_SM_fLi64ELi128ELNSA_4UMMA5MajorE1ELSR_1ELNSQ_7ScaleInE0ELSS_0EEEEEENSA_6LayoutISE_NSB_IJNSC_ILi0EEESW_SW_EEEEENSB_IJNSA_10UnderscoreESZ_SZ_EEEEENS7_6detail27Sm100ImplicitGemmTileTraitsINSA_13SM90_TMA_LOADENSA_14ComposedLayoutINSA_7SwizzleILi3ELi4ELi3EEENSA_18smem_ptr_flag_bitsILi16EEENSV_INSB_IJSG_NSC_ILi8EEEEEENSB_IJSD_SG_EEEEEEEvEENS13_INSA_20SM90_TMA_LOAD_IM2COLES1E_vEEEENS_8epilogue10collective18CollectiveEpilogueINS1J_23Sm100TmaWarpSpecializedILi4ELi2ELi16ELb1ELb0EEEJSL_NSB_IJNSV_ISG_SD_EENSV_ISJ_SD_EEEEESM_NSB_IJlNSB_IJSD_lllEEESW_EEESM_S1S_NS1J_6fusion15FusionCallbacksIS1N_NS1T_17LinearCombinationISM_fSM_fLNS_15FloatRoundStyleE2EEESL_S1Q_JEEENSA_5SM1004TMEM4LOAD26SM100_TMEM_LOAD_16dp256b4xES14_NS15_INS16_ILi2ELi4ELi3EEES19_NSV_INSB_IJS1A_SJ_EEENSB_IJSJ_SD_EEEEEEENSA_17SM75_U32x4_LDSM_NENSA_14SM90_TMA_STOREES27_NSA_17SM90_U32x4_STSM_NENSA_39AutoVectorizingCopyWithAssumedAlignmentILi128EEEEEEvvEEEEvNT_6ParamsE) ;  /* 0xffffff5002707950 */ /* 0x000fea0003c3ffff */
.L_x_205:
[----:B------:R-:W-:-:S00]  /*ae40*/  BRA `(.L_x_205) ;  /* 0xfffffffc00fc7947 */ /* 0x000fc0000383ffff */
[----:B------:R-:W-:-:S00]  /*ae50*/  NOP ;  /* 0x0000000000007918 */ /* 0x000fc00000000000 */
        /* <DEDUP_REMOVED lines=10> */
.L_x_206:


//--------------------- .nv.global.init           --------------------------
	.section	.nv.global.init,"aw",@progbits
.nv.global.init:
	.type		$str$29,@object
	.size		$str$29,($str$30 - $str$29)
$str$29:
        /*0000*/ 	.byte	0x28, 0x61, 0x64, 0x64, 0x72, 0x65, 0x73, 0x73, 0x20, 0x26, 0x20, 0x6d, 0x61, 0x73, 0x6b, 0x29
        /*0010*/ 	.byte	0x20, 0x3d, 0x3d, 0x20, 0x30, 0x00
	.type		$str$30,@object
	.size		$str$30,($str$28 - $str$30)
$str$30:
        /*0016*/ 	.byte	0x2f, 0x74, 0x6d, 0x70, 0x2f, 0x63, 0x75, 0x74, 0x6c, 0x61, 0x73, 0x73, 0x5f, 0x73, 0x77, 0x65
        /*0026*/ 	.byte	0x65, 0x70, 0x5f, 0x73, 0x72, 0x63, 0x2f, 0x69, 0x6e, 0x63, 0x6c, 0x75, 0x64, 0x65, 0x2f, 0x63
        /*0036*/ 	.byte	0x75, 0x74, 0x65, 0x2f, 0x70, 0x6f, 0x69, 0x6e, 0x74, 0x65, 0x72, 0x5f, 0x66, 0x6c, 0x61, 0x67
        /*0046*/ 	.byte	0x67, 0x65, 0x64, 0x2e, 0x68, 0x70, 0x70, 0x00
	.type		$str$28,@object
	.size		$str$28,($str$27 - $str$28)
$str$28:
        /*004e*/ 	.byte	0x2f, 0x74, 0x6d, 0x70, 0x2f, 0x63, 0x75, 0x74, 0x6c, 0x61, 0x73, 0x73, 0x5f, 0x73, 0x77, 0x65
        /*005e*/ 	.byte	0x65, 0x70, 0x5f, 0x73, 0x72, 0x63, 0x2f, 0x69, 0x6e, 0x63, 0x6c, 0x75, 0x64, 0x65, 0x2f, 0x63
        /*006e*/ 	.byte	0x75, 0x74, 0x65, 0x2f, 0x61, 0x74, 0x6f, 0x6d, 0x2f, 0x63, 0x6f, 0x70, 0x79, 0x5f, 0x74, 0x72
        /*007e*/ 	.byte	0x61, 0x69, 0x74, 0x73, 0x5f, 0x73, 0x6d, 0x31, 0x30, 0x30, 0x2e, 0x68, 0x70, 0x70, 0x00
	.type		$str$27,@object
	.size		$str$27,(__unnamed_1 - $str$27)
$str$27:
        /*008d*/ 	.byte	0x28, 0x28, 0x75, 0x69, 0x6e, 0x74, 0x33, 0x32, 0x5f, 0x74, 0x28, 0x74, 0x68, 0x72, 0x65, 0x61
        /*009d*/ 	.byte	0x64, 0x49, 0x64, 0x78, 0x2e, 0x78, 0x29, 0x20, 0x2f, 0x20, 0x33, 0x32, 0x29, 0x20, 0x25, 0x20
        /*00ad*/ 	.byte	0x34, 0x29, 0x20, 0x3d, 0x3d, 0x20, 0x28, 0x28, 0x28, 0x74, 0x6d, 0x65, 0x6d, 0x5f, 0x61, 0x64
        /*00bd*/ 	.byte	0x64, 0x72, 0x20, 0x3e, 0x3e, 0x20, 0x31, 0x36, 0x29, 0x20, 0x2f, 0x20, 0x33, 0x32, 0x29, 0x20
        /*00cd*/ 	.byte	0x25, 0x20, 0x34, 0x29, 0x00
	.type		__unnamed_1,@object
	.size		__unnamed_1,(__unnamed_2 - __unnamed_1)
__unnamed_1:
        /*00d2*/ 	.byte	0x61, 0x75, 0x74, 0x6f, 0x20, 0x63, 0x75, 0x74, 0x65, 0x3a, 0x3a, 0x61, 0x73, 0x5f, 0x70, 0x6f
        /* <DEDUP_REMOVED lines=24> */
        /*0262*/ 	.byte	0x3e, 0x3e, 0x3e, 0x5d, 0x00
	.type		__unnamed_2,@object
	.size		__unnamed_2,(.L_2 - __unnamed_2)
__unnamed_2:
        /* <DEDUP_REMOVED lines=46> */
.L_2:


//--------------------- .nv.shared._ZN7cutlass13device_kernelINS_4conv6kernel13ConvUniversalINS1_16ConvProblemShapeILNS1_8OperatorE2ELi3EEENS1_10collective14CollectiveConvINS1_47MainloopSm100TmaUmmaWarpSpecializedImplicitGemmILS5_2ELi17ELi3ELi1ELi2EN4cute5tupleIJNSA_1CILi1EEESD_SD_EEEEENSB_IJNSC_ILi64EEENSB_IJNSC_ILi128EEEEEENSB_IJNSC_ILi32EEEEEEEEENS_6half_tESM_NSA_8TiledMMAINSA_8MMA_AtomIJNSA_20SM100_MMA_F16BF16_SSISM_SM_fLi64ELi128ELNSA_4UMMA5MajorE1ELSR_1ELNSQ_7ScaleInE0ELSS_0EEEEEENSA_6LayoutISE_NSB_IJNSC_ILi0EEESW_SW_EEEEENSB_IJNSA_10UnderscoreESZ_SZ_EEEEENS7_6detail27Sm100ImplicitGemmTileTraitsINSA_13SM90_TMA_LOADENSA_14ComposedLayoutINSA_7SwizzleILi3ELi4ELi3EEENSA_18smem_ptr_flag_bitsILi16EEENSV_INSB_IJSG_NSC_ILi8EEEEEENSB_IJSD_SG_EEEEEEEvEENS13_INSA_20SM90_TMA_LOAD_IM2COLES1E_vEEEENS_8epilogue10collective18CollectiveEpilogueINS1J_23Sm100TmaWarpSpecializedILi4ELi2ELi16ELb1ELb0EEEJSL_NSB_IJNSV_ISG_SD_EENSV_ISJ_SD_EEEEESM_NSB_IJlNSB_IJSD_lllEEESW_EEESM_S1S_NS1J_6fusion15FusionCallbacksIS1N_NS1T_17LinearCombinationISM_fSM_fLNS_15FloatRoundStyleE2EEESL_S1Q_JEEENSA_5SM1004TMEM4LOAD26SM100_TMEM_LOAD_16dp256b4xES14_NS15_INS16_ILi2ELi4ELi3EEES19_NSV_INSB_IJS1A_SJ_EEENSB_IJSJ_SD_EEEEEEENSA_17SM75_U32x4_LDSM_NENSA_14SM90_TMA_STOREES27_NSA_17SM90_U32x4_STSM_NENSA_39AutoVectorizingCopyWithAssumedAlignmentILi128EEEEEEvvEEEEvNT_6ParamsE --------------------------
	.section	.nv.shared._ZN7cutlass13device_kernelINS_4conv6kernel13ConvUniversalINS1_16ConvProblemShapeILNS1_8OperatorE2ELi3EEENS1_10collective14CollectiveConvINS1_47MainloopSm100TmaUmmaWarpSpecializedImplicitGemmILS5_2ELi17ELi3ELi1ELi2EN4cute5tupleIJNSA_1CILi1EEESD_SD_EEEEENSB_IJNSC_ILi64EEENSB_IJNSC_ILi128EEEEEENSB_IJNSC_ILi32EEEEEEEEENS_6half_tESM_NSA_8TiledMMAINSA_8MMA_AtomIJNSA_20SM100_MMA_F16BF16_SSISM_SM_fLi64ELi128ELNSA_4UMMA5MajorE1ELSR_1ELNSQ_7ScaleInE0ELSS_0EEEEEENSA_6LayoutISE_NSB_IJNSC_ILi0EEESW_SW_EEEEENSB_IJNSA_10UnderscoreESZ_SZ_EEEEENS7_6detail27Sm100ImplicitGemmTileTraitsINSA_13SM90_TMA_LOADENSA_14ComposedLayoutINSA_7SwizzleILi3ELi4ELi3EEENSA_18smem_ptr_flag_bitsILi16EEENSV_INSB_IJSG_NSC_ILi8EEEEEENSB_IJSD_SG_EEEEEEEvEENS13_INSA_20SM90_TMA_LOAD_IM2COLES1E_vEEEENS_8epilogue10collective18CollectiveEpilogueINS1J_23Sm100TmaWarpSpecializedILi4ELi2ELi16ELb1ELb0EEEJSL_NSB_IJNSV_ISG_SD_EENSV_ISJ_SD_EEEEESM_NSB_IJlNSB_IJSD_lllEEESW_EEESM_S1S_NS1J_6fusion15FusionCallbacksIS1N_NS1T_17LinearCombinationISM_fSM_fLNS_15FloatRoundStyleE2EEESL_S1Q_JEEENSA_5SM1004TMEM4LOAD26SM100_TMEM_LOAD_16dp256b4xES14_NS15_INS16_ILi2ELi4ELi3EEES19_NSV_INSB_IJS1A_SJ_EEENSB_IJSJ_SD_EEEEEEENSA_17SM75_U32x4_LDSM_NENSA_14SM90_TMA_STOREES27_NSA_17SM90_U32x4_STSM_NENSA_39AutoVectorizingCopyWithAssumedAlignmentILi128EEEEEEvvEEEEvNT_6ParamsE,"aw",@nobits
	.sectionflags	@""
	.align	16
	.zero		1024


//--------------------- .nv.shared.reserved.0     --------------------------
	.section	.nv.shared.reserved.0,"aw",@nobits
	.weak		__nv_reservedSMEM_offset_0_alias
	.size		__nv_reservedSMEM_offset_0_alias, 0, 64
	.other		__nv_reservedSMEM_offset_0_alias,@"STO_CUDA_RESERVED_SHARED STV_DEFAULT"
__nv_reservedSMEM_offset_0_alias:
	.zero		0
.nv.shared.reserved.0:
	.zero		64
	.weak		__nv_reservedSMEM_tcgen05_partition
	.type		__nv_reservedSMEM_tcgen05_partition,@object
	.size		__nv_reservedSMEM_tcgen05_partition,(.L_0 - __nv_reservedSMEM_tcgen05_partition)
__nv_reservedSMEM_tcgen05_partition:
	.zero		32
.L_0:


//--------------------- .nv.global                --------------------------
	.section	.nv.global,"aw",@nobits
.nv.global:
	.type		_ZN39_INTERNAL_7a64741c_4_k_cu_765a6c73_42774cute1_E,@object
	.size		_ZN39_INTERNAL_7a64741c_4_k_cu_765a6c73_42774cute1_E,(_ZN39_INTERNAL_7a64741c_4_k_cu_765a6c73_42774cuda3std3__45__cpo6cbeginE - _ZN39_INTERNAL_7a64741c_4_k_cu_765a6c73_42774cute1_E)
_ZN39_INTERNAL_7a64741c_4_k_cu_765a6c73_42774cute1_E:
	.zero		1
	.type		_ZN39_INTERNAL_7a64741c_4_k_cu_765a6c73_42774cuda3std3__45__cpo6cbeginE,@object
	.size		_ZN39_INTERNAL_7a64741c_4_k_cu_765a6c73_42774cuda3std3__45__cpo6cbeginE,(_ZN39_INTERNAL_7a64741c_4_k_cu_765a6c73_42774cuda3std3__48in_placeE - _ZN39_INTERNAL_7a64741c_4_k_cu_765a6c73_42774cuda3std3__45__cpo6cbeginE)
_ZN39_INTERNAL_7a64741c_4_k_cu_765a6c73_42774cuda3std3__45__cpo6cbeginE:
	.zero		1
	.type		_ZN39_INTERNAL_7a64741c_4_k_cu_765a6c73_42774cuda3std3__48in_placeE,@object
	.size		_ZN39_INTERNAL_7a64741c_4_k_cu_765a6c73_42774cuda3std3__48in_placeE,(_ZN39_INTERNAL_7a64741c_4_k_cu_765a6c73_42774cuda3std6ranges3__45__cpo9iter_moveE - _ZN39_INTERNAL_7a64741c_4_k_cu_765a6c73_42774cuda3std3__48in_placeE)
_ZN39_INTERNAL_7a64741c_4_k_cu_765a6c73_42774cuda3std3__48in_placeE:
	.zero		1
	.type		_ZN39_INTERNAL_7a64741c_4_k_cu_765a6c73_42774cuda3std6ranges3__45__cpo9iter_moveE,@object
	.size		_ZN39_INTERNAL_7a64741c_4_k_cu_765a6c73_42774cuda3std6ranges3__45__cpo9iter_moveE,(_ZN39_INTERNAL_7a64741c_4_k_cu_765a6c73_42774cuda3std3__45__cpo5beginE - _ZN39_INTERNAL_7a64741c_4_k_cu_765a6c73_42774cuda3std6ranges3__45__cpo9iter_moveE)
_ZN39_INTERNAL_7a64741c_4_k_cu_765a6c73_42774cuda3std6ranges3__45__cpo9iter_moveE:
	.zero		1
	.type		_ZN39_INTERNAL_7a64741c_4_k_cu_765a6c73_42774cuda3std3__45__cpo5beginE,@object
	.size		_ZN39_INTERNAL_7a64741c_4_k_cu_765a6c73_42774cuda3std3__45__cpo5beginE,(_ZN39_INTERNAL_7a64741c_4_k_cu_765a6c73_42774cuda3std3__441_GLOBAL__N__7a64741c_4_k_cu_765a6c73_42776ignoreE - _ZN39_INTERNAL_7a64741c_4_k_cu_765a6c73_42774cuda3std3__45__cpo5beginE)
_ZN39_INTERNAL_7a64741c_4_k_cu_765a6c73_42774cuda3std3__45__cpo5beginE:
	.zero		1
	.type		_ZN39_INTERNAL_7a64741c_4_k_cu_765a6c73_42774cuda3std3__441_GLOBAL__N__7a64741c_4_k_cu_765a6c73_42776ignoreE,@object
	.size		_ZN39_INTERNAL_7a64741c_4_k_cu_765a6c73_42774cuda3std3__441_GLOBAL__N__7a64741c_4_k_cu_765a6c73_42776ignoreE,(_ZN39_INTERNAL_7a64741c_4_k_cu_765a6c73_42774cute7productE - _ZN39_INTERNAL_7a64741c_4_k_cu_765a6c73_42774cuda3std3__441_GLOBAL__N__7a64741c_4_k_cu_765a6c73_42776ignoreE)
_ZN39_INTERNAL_7a64741c_4_k_cu_765a6c73_42774cuda3std3__441_GLOBAL__N__7a64741c_4_k_cu_765a6c73_42776ignoreE:
	.zero		1
	.type		_ZN39_INTERNAL_7a64741c_4_k_cu_765a6c73_42774cute7productE,@object
	.size		_ZN39_INTERNAL_7a64741c_4_k_cu_765a6c73_42774cute7productE,(_ZN39_INTERNAL_7a64741c_4_k_cu_765a6c73_42774cuda3std3__45__cpo3endE - _ZN39_INTERNAL_7a64741c_4_k_cu_765a6c73_42774cute7productE)
_ZN39_INTERNAL_7a64741c_4_k_cu_765a6c73_42774cute7productE:
	.zero		1
	.type		_ZN39_INTERNAL_7a64741c_4_k_cu_765a6c73_42774cuda3std3__45__cpo3endE,@object
	.size		_ZN39_INTERNAL_7a64741c_4_k_cu_765a6c73_42774cuda3std3__45__cpo3endE,(_ZN39_INTERNAL_7a64741c_4_k_cu_765a6c73_42774cuda3std3__419piecewise_constructE - _ZN39_INTERNAL_7a64741c_4_k_cu_765a6c73_42774cuda3std3__45__cpo3endE)
_ZN39_INTERNAL_7a64741c_4_k_cu_765a6c73_42774cuda3std3__45__cpo3endE:
	.zero		1
	.type		_ZN39_INTERNAL_7a64741c_4_k_cu_765a6c73_42774cuda3std3__419piecewise_constructE,@object
	.size		_ZN39_INTERNAL_7a64741c_4_k_cu_765a6c73_42774cuda3std3__419piecewise_constructE,(_ZN39_INTERNAL_7a64741c_4_k_cu_765a6c73_42774cuda3std3__45__cpo4cendE - _ZN39_INTERNAL_7a64741c_4_k_cu_765a6c73_42774cuda3std3__419piecewise_constructE)
_ZN39_INTERNAL_7a64741c_4_k_cu_765a6c73_42774cuda3std3__419piecewise_constructE:
	.zero		1
	.type		_ZN39_INTERNAL_7a64741c_4_k_cu_765a6c73_42774cuda3std3__45__cpo4cendE,@object
	.size		_ZN39_INTERNAL_7a64741c_4_k_cu_765a6c73_42774cuda3std3__45__cpo4cendE,(_ZN39_INTERNAL_7a64741c_4_k_cu_765a6c73_42774cuda3std6ranges3__45__cpo4swapE - _ZN39_INTERNAL_7a64741c_4_k_cu_765a6c73_42774cuda3std3__45__cpo4cendE)
_ZN39_INTERNAL_7a64741c_4_k_cu_765a6c73_42774cuda3std3__45__cpo4cendE:
	.zero		1
	.type		_ZN39_INTERNAL_7a64741c_4_k_cu_765a6c73_42774cuda3std6ranges3__45__cpo4swapE,@object
	.size		_ZN39_INTERNAL_7a64741c_4_k_cu_765a6c73_42774cuda3std6ranges3__45__cpo4swapE,(.L_10 - _ZN39_INTERNAL_7a64741c_4_k_cu_765a6c73_42774cuda3std6ranges3__45__cpo4swapE)
_ZN39_INTERNAL_7a64741c_4_k_cu_765a6c73_42774cuda3std6ranges3__45__cpo4swapE:
	.zero		1
.L_10:


//--------------------- .nv.constant0._ZN7cutlass13device_kernelINS_4conv6kernel13ConvUniversalINS1_16ConvProblemShapeILNS1_8OperatorE2ELi3EEENS1_10collective14CollectiveConvINS1_47MainloopSm100TmaUmmaWarpSpecializedImplicitGemmILS5_2ELi17ELi3ELi1ELi2EN4cute5tupleIJNSA_1CILi1EEESD_SD_EEEEENSB_IJNSC_ILi64EEENSB_IJNSC_ILi128EEEEEENSB_IJNSC_ILi32EEEEEEEEENS_6half_tESM_NSA_8TiledMMAINSA_8MMA_AtomIJNSA_20SM100_MMA_F16BF16_SSISM_SM_fLi64ELi128ELNSA_4UMMA5MajorE1ELSR_1ELNSQ_7ScaleInE0ELSS_0EEEEEENSA_6LayoutISE_NSB_IJNSC_ILi0EEESW_SW_EEEEENSB_IJNSA_10UnderscoreESZ_SZ_EEEEENS7_6detail27Sm100ImplicitGemmTileTraitsINSA_13SM90_TMA_LOADENSA_14ComposedLayoutINSA_7SwizzleILi3ELi4ELi3EEENSA_18smem_ptr_flag_bitsILi16EEENSV_INSB_IJSG_NSC_ILi8EEEEEENSB_IJSD_SG_EEEEEEEvEENS13_INSA_20SM90_TMA_LOAD_IM2COLES1E_vEEEENS_8epilogue10collective18CollectiveEpilogueINS1J_23Sm100TmaWarpSpecializedILi4ELi2ELi16ELb1ELb0EEEJSL_NSB_IJNSV_ISG_SD_EENSV_ISJ_SD_EEEEESM_NSB_IJlNSB_IJSD_lllEEESW_EEESM_S1S_NS1J_6fusion15FusionCallbacksIS1N_NS1T_17LinearCombinationISM_fSM_fLNS_15FloatRoundStyleE2EEESL_S1Q_JEEENSA_5SM1004TMEM4LOAD26SM100_TMEM_LOAD_16dp256b4xES14_NS15_INS16_ILi2ELi4ELi3EEES19_NSV_INSB_IJS1A_SJ_EEENSB_IJSJ_SD_EEEEEEENSA_17SM75_U32x4_LDSM_NENSA_14SM90_TMA_STOREES27_NSA_17SM90_U32x4_STSM_NENSA_39AutoVectorizingCopyWithAssumedAlignmentILi128EEEEEEvvEEEEvNT_6ParamsE --------------------------
	.section	.nv.constant0._ZN7cutlass13device_kernelINS_4conv6kernel13ConvUniversalINS1_16ConvProblemShapeILNS1_8OperatorE2ELi3EEENS1_10collective14CollectiveConvINS1_47MainloopSm100TmaUmmaWarpSpecializedImplicitGemmILS5_2ELi17ELi3ELi1ELi2EN4cute5tupleIJNSA_1CILi1EEESD_SD_EEEEENSB_IJNSC_ILi64EEENSB_IJNSC_ILi128EEEEEENSB_IJNSC_ILi32EEEEEEEEENS_6half_tESM_NSA_8TiledMMAINSA_8MMA_AtomIJNSA_20SM100_MMA_F16BF16_SSISM_SM_fLi64ELi128ELNSA_4UMMA5MajorE1ELSR_1ELNSQ_7ScaleInE0ELSS_0EEEEEENSA_6LayoutISE_NSB_IJNSC_ILi0EEESW_SW_EEEEENSB_IJNSA_10UnderscoreESZ_SZ_EEEEENS7_6detail27Sm100ImplicitGemmTileTraitsINSA_13SM90_TMA_LOADENSA_14ComposedLayoutINSA_7SwizzleILi3ELi4ELi3EEENSA_18smem_ptr_flag_bitsILi16EEENSV_INSB_IJSG_NSC_ILi8EEEEEENSB_IJSD_SG_EEEEEEEvEENS13_INSA_20SM90_TMA_LOAD_IM2COLES1E_vEEEENS_8epilogue10collective18CollectiveEpilogueINS1J_23Sm100TmaWarpSpecializedILi4ELi2ELi16ELb1ELb0EEEJSL_NSB_IJNSV_ISG_SD_EENSV_ISJ_SD_EEEEESM_NSB_IJlNSB_IJSD_lllEEESW_EEESM_S1S_NS1J_6fusion15FusionCallbacksIS1N_NS1T_17LinearCombinationISM_fSM_fLNS_15FloatRoundStyleE2EEESL_S1Q_JEEENSA_5SM1004TMEM4LOAD26SM100_TMEM_LOAD_16dp256b4xES14_NS15_INS16_ILi2ELi4ELi3EEES19_NSV_INSB_IJS1A_SJ_EEENSB_IJSJ_SD_EEEEEEENSA_17SM75_U32x4_LDSM_NENSA_14SM90_TMA_STOREES27_NSA_17SM90_U32x4_STSM_NENSA_39AutoVectorizingCopyWithAssumedAlignmentILi128EEEEEEvvEEEEvNT_6ParamsE,"a",@progbits
	.sectionflags	@""
	.align	4
.nv.constant0._ZN7cutlass13device_kernelINS_4conv6kernel13ConvUniversalINS1_16ConvProblemShapeILNS1_8OperatorE2ELi3EEENS1_10collective14CollectiveConvINS1_47MainloopSm100TmaUmmaWarpSpecializedImplicitGemmILS5_2ELi17ELi3ELi1ELi2EN4cute5tupleIJNSA_1CILi1EEESD_SD_EEEEENSB_IJNSC_ILi64EEENSB_IJNSC_ILi128EEEEEENSB_IJNSC_ILi32EEEEEEEEENS_6half_tESM_NSA_8TiledMMAINSA_8MMA_AtomIJNSA_20SM100_MMA_F16BF16_SSISM_SM_fLi64ELi128ELNSA_4UMMA5MajorE1ELSR_1ELNSQ_7ScaleInE0ELSS_0EEEEEENSA_6LayoutISE_NSB_IJNSC_ILi0EEESW_SW_EEEEENSB_IJNSA_10UnderscoreESZ_SZ_EEEEENS7_6detail27Sm100ImplicitGemmTileTraitsINSA_13SM90_TMA_LOADENSA_14ComposedLayoutINSA_7SwizzleILi3ELi4ELi3EEENSA_18smem_ptr_flag_bitsILi16EEENSV_INSB_IJSG_NSC_ILi8EEEEEENSB_IJSD_SG_EEEEEEEvEENS13_INSA_20SM90_TMA_LOAD_IM2COLES1E_vEEEENS_8epilogue10collective18CollectiveEpilogueINS1J_23Sm100TmaWarpSpecializedILi4ELi2ELi16ELb1ELb0EEEJSL_NSB_IJNSV_ISG_SD_EENSV_ISJ_SD_EEEEESM_NSB_IJlNSB_IJSD_lllEEESW_EEESM_S1S_NS1J_6fusion15FusionCallbacksIS1N_NS1T_17LinearCombinationISM_fSM_fLNS_15FloatRoundStyleE2EEESL_S1Q_JEEENSA_5SM1004TMEM4LOAD26SM100_TMEM_LOAD_16dp256b4xES14_NS15_INS16_ILi2ELi4ELi3EEES19_NSV_INSB_IJS1A_SJ_EEENSB_IJSJ_SD_EEEEEEENSA_17SM75_U32x4_LDSM_NENSA_14SM90_TMA_STOREES27_NSA_17SM90_U32x4_STSM_NENSA_39AutoVectorizingCopyWithAssumedAlignmentILi128EEEEEEvvEEEEvNT_6ParamsE:
	.zero		3200


//--------------------- SYMBOLS --------------------------

	.type		.nv.reservedSmem.offset0,@object
	.size		.nv.reservedSmem.offset0,0x4
	.type		.nv.reservedSmem.cap,@object
	.size		.nv.reservedSmem.cap,0x4
	.type		__assertfail,@function
